//
// Generated by NVIDIA NVVM Compiler
//
// Compiler Build ID: CL-36424714
// Cuda compilation tools, release 13.0, V13.0.88
// Based on NVVM 20.0.0
//

.version 9.0
.target sm_100
.address_size 64

	// .globl	_Z12zeroOutStateP7double2x
.extern .shared .align 16 .b8 shared_mem[];

.visible .entry _Z12zeroOutStateP7double2x(
	.param .u64 .ptr .align 1 _Z12zeroOutStateP7double2x_param_0,
	.param .u64 _Z12zeroOutStateP7double2x_param_1
)
{
	.reg .pred 	%p<2>;
	.reg .b32 	%r<5>;
	.reg .b64 	%rd<7>;
	.reg .b64 	%fd<2>;

	ld.param.u64 	%rd2, [_Z12zeroOutStateP7double2x_param_0];
	ld.param.u64 	%rd3, [_Z12zeroOutStateP7double2x_param_1];
	mov.u32 	%r1, %ntid.x;
	mov.u32 	%r2, %ctaid.x;
	mov.u32 	%r3, %tid.x;
	mad.lo.s32 	%r4, %r1, %r2, %r3;
	cvt.s64.s32 	%rd1, %r4;
	setp.le.s64 	%p1, %rd3, %rd1;
	@%p1 bra 	$L__BB0_2;
	cvta.to.global.u64 	%rd4, %rd2;
	shl.b64 	%rd5, %rd1, 4;
	add.s64 	%rd6, %rd4, %rd5;
	mov.f64 	%fd1, 0d0000000000000000;
	st.global.v2.f64 	[%rd6], {%fd1, %fd1};
$L__BB0_2:
	ret;

}
	// .globl	_Z11updateStateP7double2S0_x
.visible .entry _Z11updateStateP7double2S0_x(
	.param .u64 .ptr .align 1 _Z11updateStateP7double2S0_x_param_0,
	.param .u64 .ptr .align 1 _Z11updateStateP7double2S0_x_param_1,
	.param .u64 _Z11updateStateP7double2S0_x_param_2
)
{
	.reg .pred 	%p<2>;
	.reg .b32 	%r<5>;
	.reg .b64 	%rd<10>;
	.reg .b64 	%fd<3>;

	ld.param.u64 	%rd2, [_Z11updateStateP7double2S0_x_param_0];
	ld.param.u64 	%rd3, [_Z11updateStateP7double2S0_x_param_1];
	ld.param.u64 	%rd4, [_Z11updateStateP7double2S0_x_param_2];
	mov.u32 	%r1, %ntid.x;
	mov.u32 	%r2, %ctaid.x;
	mov.u32 	%r3, %tid.x;
	mad.lo.s32 	%r4, %r1, %r2, %r3;
	cvt.s64.s32 	%rd1, %r4;
	setp.le.s64 	%p1, %rd4, %rd1;
	@%p1 bra 	$L__BB1_2;
	cvta.to.global.u64 	%rd5, %rd3;
	cvta.to.global.u64 	%rd6, %rd2;
	shl.b64 	%rd7, %rd1, 4;
	add.s64 	%rd8, %rd6, %rd7;
	add.s64 	%rd9, %rd5, %rd7;
	ld.global.v2.f64 	{%fd1, %fd2}, [%rd9];
	st.global.v2.f64 	[%rd8], {%fd1, %fd2};
$L__BB1_2:
	ret;

}
	// .globl	_Z15contract_tensorPK7double2S1_iPS_PKiPiS5_ix
.visible .entry _Z15contract_tensorPK7double2S1_iPS_PKiPiS5_ix(
	.param .u64 .ptr .align 1 _Z15contract_tensorPK7double2S1_iPS_PKiPiS5_ix_param_0,
	.param .u64 .ptr .align 1 _Z15contract_tensorPK7double2S1_iPS_PKiPiS5_ix_param_1,
	.param .u32 _Z15contract_tensorPK7double2S1_iPS_PKiPiS5_ix_param_2,
	.param .u64 .ptr .align 1 _Z15contract_tensorPK7double2S1_iPS_PKiPiS5_ix_param_3,
	.param .u64 .ptr .align 1 _Z15contract_tensorPK7double2S1_iPS_PKiPiS5_ix_param_4,
	.param .u64 .ptr .align 1 _Z15contract_tensorPK7double2S1_iPS_PKiPiS5_ix_param_5,
	.param .u64 .ptr .align 1 _Z15contract_tensorPK7double2S1_iPS_PKiPiS5_ix_param_6,
	.param .u32 _Z15contract_tensorPK7double2S1_iPS_PKiPiS5_ix_param_7,
	.param .u64 _Z15contract_tensorPK7double2S1_iPS_PKiPiS5_ix_param_8
)
{
	.reg .pred 	%p<37>;
	.reg .b32 	%r<394>;
	.reg .b64 	%rd<172>;
	.reg .b64 	%fd<34>;

	ld.param.u64 	%rd12, [_Z15contract_tensorPK7double2S1_iPS_PKiPiS5_ix_param_0];
	ld.param.u64 	%rd13, [_Z15contract_tensorPK7double2S1_iPS_PKiPiS5_ix_param_1];
	ld.param.u32 	%r75, [_Z15contract_tensorPK7double2S1_iPS_PKiPiS5_ix_param_2];
	ld.param.u64 	%rd10, [_Z15contract_tensorPK7double2S1_iPS_PKiPiS5_ix_param_3];
	ld.param.u64 	%rd14, [_Z15contract_tensorPK7double2S1_iPS_PKiPiS5_ix_param_4];
	ld.param.u64 	%rd15, [_Z15contract_tensorPK7double2S1_iPS_PKiPiS5_ix_param_5];
	ld.param.u64 	%rd16, [_Z15contract_tensorPK7double2S1_iPS_PKiPiS5_ix_param_6];
	ld.param.u32 	%r76, [_Z15contract_tensorPK7double2S1_iPS_PKiPiS5_ix_param_7];
	ld.param.u64 	%rd11, [_Z15contract_tensorPK7double2S1_iPS_PKiPiS5_ix_param_8];
	cvta.to.global.u64 	%rd1, %rd14;
	cvta.to.global.u64 	%rd2, %rd12;
	cvta.to.global.u64 	%rd3, %rd13;
	cvta.to.global.u64 	%rd4, %rd15;
	cvta.to.global.u64 	%rd5, %rd16;
	mov.u32 	%r77, %ntid.x;
	mov.u32 	%r78, %ctaid.x;
	mov.u32 	%r79, %tid.x;
	mad.lo.s32 	%r1, %r77, %r78, %r79;
	mul.lo.s32 	%r2, %r76, %r1;
	cvt.s64.s32 	%rd6, %r1;
	setp.le.s64 	%p2, %rd11, %rd6;
	@%p2 bra 	$L__BB2_43;
	setp.lt.s32 	%p3, %r76, 1;
	@%p3 bra 	$L__BB2_25;
	and.b32  	%r3, %r76, 7;
	setp.lt.u32 	%p4, %r76, 8;
	mov.u32 	%r367, %r76;
	mov.u32 	%r368, %r1;
	@%p4 bra 	$L__BB2_5;
	and.b32  	%r4, %r76, 2147483640;
	mov.b32 	%r369, 0;
	cvt.s64.s32 	%rd19, %r2;
	mov.u32 	%r367, %r76;
	mov.u32 	%r368, %r1;
$L__BB2_4:
	.pragma "nounroll";
	add.s32 	%r81, %r367, -1;
	mul.wide.u32 	%rd17, %r81, 4;
	add.s64 	%rd18, %rd1, %rd17;
	ld.global.u32 	%r82, [%rd18];
	rem.s32 	%r83, %r368, %r82;
	cvt.s64.s32 	%rd20, %r367;
	add.s64 	%rd21, %rd20, %rd19;
	shl.b64 	%rd22, %rd21, 2;
	add.s64 	%rd23, %rd4, %rd22;
	st.global.u32 	[%rd23+-4], %r83;
	ld.global.u32 	%r84, [%rd18];
	div.s32 	%r85, %r368, %r84;
	add.s32 	%r86, %r367, -2;
	mul.wide.u32 	%rd24, %r86, 4;
	add.s64 	%rd25, %rd1, %rd24;
	ld.global.u32 	%r87, [%rd25];
	rem.s32 	%r88, %r85, %r87;
	st.global.u32 	[%rd23+-8], %r88;
	ld.global.u32 	%r89, [%rd25];
	div.s32 	%r90, %r85, %r89;
	add.s32 	%r91, %r367, -3;
	mul.wide.u32 	%rd26, %r91, 4;
	add.s64 	%rd27, %rd1, %rd26;
	ld.global.u32 	%r92, [%rd27];
	rem.s32 	%r93, %r90, %r92;
	st.global.u32 	[%rd23+-12], %r93;
	ld.global.u32 	%r94, [%rd27];
	div.s32 	%r95, %r90, %r94;
	add.s32 	%r96, %r367, -4;
	mul.wide.u32 	%rd28, %r96, 4;
	add.s64 	%rd29, %rd1, %rd28;
	ld.global.u32 	%r97, [%rd29];
	rem.s32 	%r98, %r95, %r97;
	st.global.u32 	[%rd23+-16], %r98;
	ld.global.u32 	%r99, [%rd29];
	div.s32 	%r100, %r95, %r99;
	add.s32 	%r101, %r367, -5;
	mul.wide.u32 	%rd30, %r101, 4;
	add.s64 	%rd31, %rd1, %rd30;
	ld.global.u32 	%r102, [%rd31];
	rem.s32 	%r103, %r100, %r102;
	st.global.u32 	[%rd23+-20], %r103;
	ld.global.u32 	%r104, [%rd31];
	div.s32 	%r105, %r100, %r104;
	add.s32 	%r106, %r367, -6;
	mul.wide.u32 	%rd32, %r106, 4;
	add.s64 	%rd33, %rd1, %rd32;
	ld.global.u32 	%r107, [%rd33];
	rem.s32 	%r108, %r105, %r107;
	st.global.u32 	[%rd23+-24], %r108;
	ld.global.u32 	%r109, [%rd33];
	div.s32 	%r110, %r105, %r109;
	add.s32 	%r111, %r367, -7;
	mul.wide.u32 	%rd34, %r111, 4;
	add.s64 	%rd35, %rd1, %rd34;
	ld.global.u32 	%r112, [%rd35];
	rem.s32 	%r113, %r110, %r112;
	st.global.u32 	[%rd23+-28], %r113;
	ld.global.u32 	%r114, [%rd35];
	div.s32 	%r115, %r110, %r114;
	add.s32 	%r367, %r367, -8;
	mul.wide.u32 	%rd36, %r367, 4;
	add.s64 	%rd37, %rd1, %rd36;
	ld.global.u32 	%r116, [%rd37];
	rem.s32 	%r117, %r115, %r116;
	st.global.u32 	[%rd23+-32], %r117;
	ld.global.u32 	%r118, [%rd37];
	div.s32 	%r368, %r115, %r118;
	add.s32 	%r369, %r369, 8;
	setp.eq.s32 	%p5, %r369, %r4;
	@%p5 bra 	$L__BB2_5;
	bra.uni 	$L__BB2_4;
$L__BB2_5:
	setp.eq.s32 	%p6, %r3, 0;
	@%p6 bra 	$L__BB2_13;
	and.b32  	%r7, %r76, 3;
	setp.lt.u32 	%p7, %r3, 4;
	@%p7 bra 	$L__BB2_8;
	add.s32 	%r119, %r367, -1;
	mul.wide.u32 	%rd38, %r119, 4;
	add.s64 	%rd39, %rd1, %rd38;
	ld.global.u32 	%r120, [%rd39];
	rem.s32 	%r121, %r368, %r120;
	cvt.s64.s32 	%rd40, %r2;
	cvt.s64.s32 	%rd41, %r367;
	add.s64 	%rd42, %rd41, %rd40;
	shl.b64 	%rd43, %rd42, 2;
	add.s64 	%rd44, %rd4, %rd43;
	st.global.u32 	[%rd44+-4], %r121;
	ld.global.u32 	%r122, [%rd39];
	div.s32 	%r123, %r368, %r122;
	add.s32 	%r124, %r367, -2;
	mul.wide.u32 	%rd45, %r124, 4;
	add.s64 	%rd46, %rd1, %rd45;
	ld.global.u32 	%r125, [%rd46];
	rem.s32 	%r126, %r123, %r125;
	st.global.u32 	[%rd44+-8], %r126;
	ld.global.u32 	%r127, [%rd46];
	div.s32 	%r128, %r123, %r127;
	add.s32 	%r129, %r367, -3;
	mul.wide.u32 	%rd47, %r129, 4;
	add.s64 	%rd48, %rd1, %rd47;
	ld.global.u32 	%r130, [%rd48];
	rem.s32 	%r131, %r128, %r130;
	st.global.u32 	[%rd44+-12], %r131;
	ld.global.u32 	%r132, [%rd48];
	div.s32 	%r133, %r128, %r132;
	add.s32 	%r367, %r367, -4;
	mul.wide.u32 	%rd49, %r367, 4;
	add.s64 	%rd50, %rd1, %rd49;
	ld.global.u32 	%r134, [%rd50];
	rem.s32 	%r135, %r133, %r134;
	st.global.u32 	[%rd44+-16], %r135;
	ld.global.u32 	%r136, [%rd50];
	div.s32 	%r368, %r133, %r136;
$L__BB2_8:
	setp.eq.s32 	%p8, %r7, 0;
	@%p8 bra 	$L__BB2_13;
	setp.eq.s32 	%p9, %r7, 1;
	@%p9 bra 	$L__BB2_11;
	add.s32 	%r137, %r367, -1;
	mul.wide.u32 	%rd51, %r137, 4;
	add.s64 	%rd52, %rd1, %rd51;
	ld.global.u32 	%r138, [%rd52];
	rem.s32 	%r139, %r368, %r138;
	cvt.s64.s32 	%rd53, %r2;
	cvt.s64.s32 	%rd54, %r367;
	add.s64 	%rd55, %rd54, %rd53;
	shl.b64 	%rd56, %rd55, 2;
	add.s64 	%rd57, %rd4, %rd56;
	st.global.u32 	[%rd57+-4], %r139;
	ld.global.u32 	%r140, [%rd52];
	div.s32 	%r141, %r368, %r140;
	add.s32 	%r367, %r367, -2;
	mul.wide.u32 	%rd58, %r367, 4;
	add.s64 	%rd59, %rd1, %rd58;
	ld.global.u32 	%r142, [%rd59];
	rem.s32 	%r143, %r141, %r142;
	st.global.u32 	[%rd57+-8], %r143;
	ld.global.u32 	%r144, [%rd59];
	div.s32 	%r368, %r141, %r144;
$L__BB2_11:
	and.b32  	%r145, %r76, 1;
	setp.eq.b32 	%p10, %r145, 1;
	not.pred 	%p11, %p10;
	@%p11 bra 	$L__BB2_13;
	add.s32 	%r146, %r367, -1;
	mul.wide.u32 	%rd60, %r146, 4;
	add.s64 	%rd61, %rd1, %rd60;
	ld.global.u32 	%r147, [%rd61];
	rem.s32 	%r148, %r368, %r147;
	cvt.s64.s32 	%rd62, %r2;
	cvt.s64.s32 	%rd63, %r367;
	add.s64 	%rd64, %rd63, %rd62;
	shl.b64 	%rd65, %rd64, 2;
	add.s64 	%rd66, %rd4, %rd65;
	st.global.u32 	[%rd66+-4], %r148;
$L__BB2_13:
	and.b32  	%r16, %r76, 15;
	setp.lt.u32 	%p12, %r76, 16;
	mov.b32 	%r370, 0;
	@%p12 bra 	$L__BB2_16;
	and.b32  	%r370, %r76, 2147483632;
	mov.b32 	%r393, 0;
$L__BB2_15:
	.pragma "nounroll";
	add.s32 	%r151, %r393, %r2;
	mul.wide.s32 	%rd67, %r151, 4;
	add.s64 	%rd68, %rd4, %rd67;
	ld.global.u32 	%r152, [%rd68];
	add.s64 	%rd69, %rd5, %rd67;
	st.global.u32 	[%rd69], %r152;
	ld.global.u32 	%r153, [%rd68+4];
	st.global.u32 	[%rd69+4], %r153;
	ld.global.u32 	%r154, [%rd68+8];
	st.global.u32 	[%rd69+8], %r154;
	ld.global.u32 	%r155, [%rd68+12];
	st.global.u32 	[%rd69+12], %r155;
	ld.global.u32 	%r156, [%rd68+16];
	st.global.u32 	[%rd69+16], %r156;
	ld.global.u32 	%r157, [%rd68+20];
	st.global.u32 	[%rd69+20], %r157;
	ld.global.u32 	%r158, [%rd68+24];
	st.global.u32 	[%rd69+24], %r158;
	ld.global.u32 	%r159, [%rd68+28];
	st.global.u32 	[%rd69+28], %r159;
	ld.global.u32 	%r160, [%rd68+32];
	st.global.u32 	[%rd69+32], %r160;
	ld.global.u32 	%r161, [%rd68+36];
	st.global.u32 	[%rd69+36], %r161;
	ld.global.u32 	%r162, [%rd68+40];
	st.global.u32 	[%rd69+40], %r162;
	ld.global.u32 	%r163, [%rd68+44];
	st.global.u32 	[%rd69+44], %r163;
	ld.global.u32 	%r164, [%rd68+48];
	st.global.u32 	[%rd69+48], %r164;
	ld.global.u32 	%r165, [%rd68+52];
	st.global.u32 	[%rd69+52], %r165;
	ld.global.u32 	%r166, [%rd68+56];
	st.global.u32 	[%rd69+56], %r166;
	ld.global.u32 	%r167, [%rd68+60];
	st.global.u32 	[%rd69+60], %r167;
	add.s32 	%r393, %r393, 16;
	setp.eq.s32 	%p13, %r393, %r370;
	@%p13 bra 	$L__BB2_16;
	bra.uni 	$L__BB2_15;
$L__BB2_16:
	setp.eq.s32 	%p14, %r16, 0;
	@%p14 bra 	$L__BB2_25;
	setp.lt.u32 	%p15, %r16, 8;
	@%p15 bra 	$L__BB2_19;
	add.s32 	%r168, %r370, %r2;
	mul.wide.s32 	%rd70, %r168, 4;
	add.s64 	%rd71, %rd4, %rd70;
	ld.global.u32 	%r169, [%rd71];
	add.s64 	%rd72, %rd5, %rd70;
	st.global.u32 	[%rd72], %r169;
	ld.global.u32 	%r170, [%rd71+4];
	st.global.u32 	[%rd72+4], %r170;
	ld.global.u32 	%r171, [%rd71+8];
	st.global.u32 	[%rd72+8], %r171;
	ld.global.u32 	%r172, [%rd71+12];
	st.global.u32 	[%rd72+12], %r172;
	ld.global.u32 	%r173, [%rd71+16];
	st.global.u32 	[%rd72+16], %r173;
	ld.global.u32 	%r174, [%rd71+20];
	st.global.u32 	[%rd72+20], %r174;
	ld.global.u32 	%r175, [%rd71+24];
	st.global.u32 	[%rd72+24], %r175;
	ld.global.u32 	%r176, [%rd71+28];
	st.global.u32 	[%rd72+28], %r176;
	add.s32 	%r370, %r370, 8;
$L__BB2_19:
	setp.eq.s32 	%p16, %r3, 0;
	@%p16 bra 	$L__BB2_25;
	and.b32  	%r27, %r76, 3;
	setp.lt.u32 	%p17, %r3, 4;
	@%p17 bra 	$L__BB2_22;
	add.s32 	%r177, %r370, %r2;
	mul.wide.s32 	%rd73, %r177, 4;
	add.s64 	%rd74, %rd4, %rd73;
	ld.global.u32 	%r178, [%rd74];
	add.s64 	%rd75, %rd5, %rd73;
	st.global.u32 	[%rd75], %r178;
	ld.global.u32 	%r179, [%rd74+4];
	st.global.u32 	[%rd75+4], %r179;
	ld.global.u32 	%r180, [%rd74+8];
	st.global.u32 	[%rd75+8], %r180;
	ld.global.u32 	%r181, [%rd74+12];
	st.global.u32 	[%rd75+12], %r181;
	add.s32 	%r370, %r370, 4;
$L__BB2_22:
	setp.eq.s32 	%p18, %r27, 0;
	@%p18 bra 	$L__BB2_25;
	mov.b32 	%r374, 0;
$L__BB2_24:
	.pragma "nounroll";
	add.s32 	%r183, %r370, %r2;
	mul.wide.s32 	%rd76, %r183, 4;
	add.s64 	%rd77, %rd4, %rd76;
	ld.global.u32 	%r184, [%rd77];
	add.s64 	%rd78, %rd5, %rd76;
	st.global.u32 	[%rd78], %r184;
	add.s32 	%r370, %r370, 1;
	add.s32 	%r374, %r374, 1;
	setp.ne.s32 	%p19, %r374, %r27;
	@%p19 bra 	$L__BB2_24;
$L__BB2_25:
	setp.lt.s32 	%p20, %r76, 1;
	add.s32 	%r185, %r2, %r75;
	mul.wide.s32 	%rd79, %r185, 4;
	add.s64 	%rd7, %rd5, %rd79;
	add.s64 	%rd8, %rd4, %rd79;
	cvt.u32.u64 	%r34, %rd11;
	shl.b32 	%r186, %r1, 4;
	mov.u32 	%r187, shared_mem;
	add.s32 	%r35, %r187, %r186;
	@%p20 bra 	$L__BB2_41;
	and.b32  	%r36, %r76, 15;
	and.b32  	%r37, %r76, 7;
	add.s32 	%r38, %r37, -1;
	and.b32  	%r39, %r76, 2147483632;
	and.b32  	%r40, %r76, 3;
	mov.b32 	%r375, 0;
	mov.pred 	%p36, -1;
$L__BB2_27:
	mov.pred 	%p1, %p36;
	setp.lt.u32 	%p22, %r76, 16;
	st.global.u32 	[%rd7], %r375;
	mov.b32 	%r392, 0;
	mov.b32 	%r382, 1;
	mov.u32 	%r381, %r76;
	@%p22 bra 	$L__BB2_30;
	mov.b32 	%r392, 0;
	mov.b32 	%r382, 1;
	mov.u32 	%r381, %r76;
	mov.u32 	%r379, %r392;
$L__BB2_29:
	.pragma "nounroll";
	add.s32 	%r202, %r381, -1;
	cvt.s64.s32 	%rd84, %r2;
	cvt.s64.s32 	%rd85, %r381;
	add.s64 	%rd86, %rd85, %rd84;
	shl.b64 	%rd87, %rd86, 2;
	add.s64 	%rd88, %rd5, %rd87;
	ld.global.u32 	%r203, [%rd88+-4];
	mad.lo.s32 	%r204, %r203, %r382, %r392;
	mul.wide.u32 	%rd89, %r202, 4;
	add.s64 	%rd90, %rd1, %rd89;
	ld.global.u32 	%r205, [%rd90];
	mul.lo.s32 	%r206, %r205, %r382;
	add.s32 	%r207, %r381, -2;
	ld.global.u32 	%r208, [%rd88+-8];
	mad.lo.s32 	%r209, %r208, %r206, %r204;
	mul.wide.u32 	%rd91, %r207, 4;
	add.s64 	%rd92, %rd1, %rd91;
	ld.global.u32 	%r210, [%rd92];
	mul.lo.s32 	%r211, %r210, %r206;
	add.s32 	%r212, %r381, -3;
	ld.global.u32 	%r213, [%rd88+-12];
	mad.lo.s32 	%r214, %r213, %r211, %r209;
	mul.wide.u32 	%rd93, %r212, 4;
	add.s64 	%rd94, %rd1, %rd93;
	ld.global.u32 	%r215, [%rd94];
	mul.lo.s32 	%r216, %r215, %r211;
	add.s32 	%r217, %r381, -4;
	ld.global.u32 	%r218, [%rd88+-16];
	mad.lo.s32 	%r219, %r218, %r216, %r214;
	mul.wide.u32 	%rd95, %r217, 4;
	add.s64 	%rd96, %rd1, %rd95;
	ld.global.u32 	%r220, [%rd96];
	mul.lo.s32 	%r221, %r220, %r216;
	add.s32 	%r222, %r381, -5;
	ld.global.u32 	%r223, [%rd88+-20];
	mad.lo.s32 	%r224, %r223, %r221, %r219;
	mul.wide.u32 	%rd97, %r222, 4;
	add.s64 	%rd98, %rd1, %rd97;
	ld.global.u32 	%r225, [%rd98];
	mul.lo.s32 	%r226, %r225, %r221;
	add.s32 	%r227, %r381, -6;
	ld.global.u32 	%r228, [%rd88+-24];
	mad.lo.s32 	%r229, %r228, %r226, %r224;
	mul.wide.u32 	%rd99, %r227, 4;
	add.s64 	%rd100, %rd1, %rd99;
	ld.global.u32 	%r230, [%rd100];
	mul.lo.s32 	%r231, %r230, %r226;
	add.s32 	%r232, %r381, -7;
	ld.global.u32 	%r233, [%rd88+-28];
	mad.lo.s32 	%r234, %r233, %r231, %r229;
	mul.wide.u32 	%rd101, %r232, 4;
	add.s64 	%rd102, %rd1, %rd101;
	ld.global.u32 	%r235, [%rd102];
	mul.lo.s32 	%r236, %r235, %r231;
	add.s32 	%r237, %r381, -8;
	ld.global.u32 	%r238, [%rd88+-32];
	mad.lo.s32 	%r239, %r238, %r236, %r234;
	mul.wide.u32 	%rd103, %r237, 4;
	add.s64 	%rd104, %rd1, %rd103;
	ld.global.u32 	%r240, [%rd104];
	mul.lo.s32 	%r241, %r240, %r236;
	add.s32 	%r242, %r381, -9;
	ld.global.u32 	%r243, [%rd88+-36];
	mad.lo.s32 	%r244, %r243, %r241, %r239;
	mul.wide.u32 	%rd105, %r242, 4;
	add.s64 	%rd106, %rd1, %rd105;
	ld.global.u32 	%r245, [%rd106];
	mul.lo.s32 	%r246, %r245, %r241;
	add.s32 	%r247, %r381, -10;
	ld.global.u32 	%r248, [%rd88+-40];
	mad.lo.s32 	%r249, %r248, %r246, %r244;
	mul.wide.u32 	%rd107, %r247, 4;
	add.s64 	%rd108, %rd1, %rd107;
	ld.global.u32 	%r250, [%rd108];
	mul.lo.s32 	%r251, %r250, %r246;
	add.s32 	%r252, %r381, -11;
	ld.global.u32 	%r253, [%rd88+-44];
	mad.lo.s32 	%r254, %r253, %r251, %r249;
	mul.wide.u32 	%rd109, %r252, 4;
	add.s64 	%rd110, %rd1, %rd109;
	ld.global.u32 	%r255, [%rd110];
	mul.lo.s32 	%r256, %r255, %r251;
	add.s32 	%r257, %r381, -12;
	ld.global.u32 	%r258, [%rd88+-48];
	mad.lo.s32 	%r259, %r258, %r256, %r254;
	mul.wide.u32 	%rd111, %r257, 4;
	add.s64 	%rd112, %rd1, %rd111;
	ld.global.u32 	%r260, [%rd112];
	mul.lo.s32 	%r261, %r260, %r256;
	add.s32 	%r262, %r381, -13;
	ld.global.u32 	%r263, [%rd88+-52];
	mad.lo.s32 	%r264, %r263, %r261, %r259;
	mul.wide.u32 	%rd113, %r262, 4;
	add.s64 	%rd114, %rd1, %rd113;
	ld.global.u32 	%r265, [%rd114];
	mul.lo.s32 	%r266, %r265, %r261;
	add.s32 	%r267, %r381, -14;
	ld.global.u32 	%r268, [%rd88+-56];
	mad.lo.s32 	%r269, %r268, %r266, %r264;
	mul.wide.u32 	%rd115, %r267, 4;
	add.s64 	%rd116, %rd1, %rd115;
	ld.global.u32 	%r270, [%rd116];
	mul.lo.s32 	%r271, %r270, %r266;
	add.s32 	%r272, %r381, -15;
	ld.global.u32 	%r273, [%rd88+-60];
	mad.lo.s32 	%r274, %r273, %r271, %r269;
	mul.wide.u32 	%rd117, %r272, 4;
	add.s64 	%rd118, %rd1, %rd117;
	ld.global.u32 	%r275, [%rd118];
	mul.lo.s32 	%r276, %r275, %r271;
	add.s32 	%r381, %r381, -16;
	ld.global.u32 	%r277, [%rd88+-64];
	mad.lo.s32 	%r392, %r277, %r276, %r274;
	mul.wide.u32 	%rd119, %r381, 4;
	add.s64 	%rd120, %rd1, %rd119;
	ld.global.u32 	%r278, [%rd120];
	mul.lo.s32 	%r382, %r278, %r276;
	add.s32 	%r379, %r379, 16;
	setp.ne.s32 	%p23, %r379, %r39;
	@%p23 bra 	$L__BB2_29;
$L__BB2_30:
	setp.eq.s32 	%p24, %r36, 0;
	@%p24 bra 	$L__BB2_40;
	add.s32 	%r280, %r36, -1;
	setp.lt.u32 	%p25, %r280, 7;
	@%p25 bra 	$L__BB2_33;
	add.s32 	%r281, %r381, -1;
	cvt.s64.s32 	%rd121, %r2;
	cvt.s64.s32 	%rd122, %r381;
	add.s64 	%rd123, %rd122, %rd121;
	shl.b64 	%rd124, %rd123, 2;
	add.s64 	%rd125, %rd5, %rd124;
	ld.global.u32 	%r282, [%rd125+-4];
	mad.lo.s32 	%r283, %r282, %r382, %r392;
	mul.wide.u32 	%rd126, %r281, 4;
	add.s64 	%rd127, %rd1, %rd126;
	ld.global.u32 	%r284, [%rd127];
	mul.lo.s32 	%r285, %r284, %r382;
	add.s32 	%r286, %r381, -2;
	ld.global.u32 	%r287, [%rd125+-8];
	mad.lo.s32 	%r288, %r287, %r285, %r283;
	mul.wide.u32 	%rd128, %r286, 4;
	add.s64 	%rd129, %rd1, %rd128;
	ld.global.u32 	%r289, [%rd129];
	mul.lo.s32 	%r290, %r289, %r285;
	add.s32 	%r291, %r381, -3;
	ld.global.u32 	%r292, [%rd125+-12];
	mad.lo.s32 	%r293, %r292, %r290, %r288;
	mul.wide.u32 	%rd130, %r291, 4;
	add.s64 	%rd131, %rd1, %rd130;
	ld.global.u32 	%r294, [%rd131];
	mul.lo.s32 	%r295, %r294, %r290;
	add.s32 	%r296, %r381, -4;
	ld.global.u32 	%r297, [%rd125+-16];
	mad.lo.s32 	%r298, %r297, %r295, %r293;
	mul.wide.u32 	%rd132, %r296, 4;
	add.s64 	%rd133, %rd1, %rd132;
	ld.global.u32 	%r299, [%rd133];
	mul.lo.s32 	%r300, %r299, %r295;
	add.s32 	%r301, %r381, -5;
	ld.global.u32 	%r302, [%rd125+-20];
	mad.lo.s32 	%r303, %r302, %r300, %r298;
	mul.wide.u32 	%rd134, %r301, 4;
	add.s64 	%rd135, %rd1, %rd134;
	ld.global.u32 	%r304, [%rd135];
	mul.lo.s32 	%r305, %r304, %r300;
	add.s32 	%r306, %r381, -6;
	ld.global.u32 	%r307, [%rd125+-24];
	mad.lo.s32 	%r308, %r307, %r305, %r303;
	mul.wide.u32 	%rd136, %r306, 4;
	add.s64 	%rd137, %rd1, %rd136;
	ld.global.u32 	%r309, [%rd137];
	mul.lo.s32 	%r310, %r309, %r305;
	add.s32 	%r311, %r381, -7;
	ld.global.u32 	%r312, [%rd125+-28];
	mad.lo.s32 	%r313, %r312, %r310, %r308;
	mul.wide.u32 	%rd138, %r311, 4;
	add.s64 	%rd139, %rd1, %rd138;
	ld.global.u32 	%r314, [%rd139];
	mul.lo.s32 	%r315, %r314, %r310;
	add.s32 	%r381, %r381, -8;
	ld.global.u32 	%r316, [%rd125+-32];
	mad.lo.s32 	%r392, %r316, %r315, %r313;
	mul.wide.u32 	%rd140, %r381, 4;
	add.s64 	%rd141, %rd1, %rd140;
	ld.global.u32 	%r317, [%rd141];
	mul.lo.s32 	%r382, %r317, %r315;
$L__BB2_33:
	setp.eq.s32 	%p26, %r37, 0;
	@%p26 bra 	$L__BB2_40;
	setp.lt.u32 	%p27, %r38, 3;
	@%p27 bra 	$L__BB2_36;
	add.s32 	%r319, %r381, -1;
	cvt.s64.s32 	%rd142, %r2;
	cvt.s64.s32 	%rd143, %r381;
	add.s64 	%rd144, %rd143, %rd142;
	shl.b64 	%rd145, %rd144, 2;
	add.s64 	%rd146, %rd5, %rd145;
	ld.global.u32 	%r320, [%rd146+-4];
	mad.lo.s32 	%r321, %r320, %r382, %r392;
	mul.wide.u32 	%rd147, %r319, 4;
	add.s64 	%rd148, %rd1, %rd147;
	ld.global.u32 	%r322, [%rd148];
	mul.lo.s32 	%r323, %r322, %r382;
	add.s32 	%r324, %r381, -2;
	ld.global.u32 	%r325, [%rd146+-8];
	mad.lo.s32 	%r326, %r325, %r323, %r321;
	mul.wide.u32 	%rd149, %r324, 4;
	add.s64 	%rd150, %rd1, %rd149;
	ld.global.u32 	%r327, [%rd150];
	mul.lo.s32 	%r328, %r327, %r323;
	add.s32 	%r329, %r381, -3;
	ld.global.u32 	%r330, [%rd146+-12];
	mad.lo.s32 	%r331, %r330, %r328, %r326;
	mul.wide.u32 	%rd151, %r329, 4;
	add.s64 	%rd152, %rd1, %rd151;
	ld.global.u32 	%r332, [%rd152];
	mul.lo.s32 	%r333, %r332, %r328;
	add.s32 	%r381, %r381, -4;
	ld.global.u32 	%r334, [%rd146+-16];
	mad.lo.s32 	%r392, %r334, %r333, %r331;
	mul.wide.u32 	%rd153, %r381, 4;
	add.s64 	%rd154, %rd1, %rd153;
	ld.global.u32 	%r335, [%rd154];
	mul.lo.s32 	%r382, %r335, %r333;
$L__BB2_36:
	setp.eq.s32 	%p28, %r40, 0;
	@%p28 bra 	$L__BB2_40;
	setp.eq.s32 	%p29, %r40, 1;
	cvt.s64.s32 	%rd155, %r2;
	cvt.s64.s32 	%rd156, %r381;
	add.s64 	%rd157, %rd156, %rd155;
	shl.b64 	%rd158, %rd157, 2;
	add.s64 	%rd9, %rd5, %rd158;
	ld.global.u32 	%r336, [%rd9+-4];
	mad.lo.s32 	%r392, %r336, %r382, %r392;
	@%p29 bra 	$L__BB2_40;
	add.s32 	%r337, %r381, -1;
	mul.wide.u32 	%rd159, %r337, 4;
	add.s64 	%rd160, %rd1, %rd159;
	ld.global.u32 	%r338, [%rd160];
	mul.lo.s32 	%r69, %r338, %r382;
	setp.eq.s32 	%p30, %r40, 2;
	ld.global.u32 	%r339, [%rd9+-8];
	mad.lo.s32 	%r392, %r339, %r69, %r392;
	@%p30 bra 	$L__BB2_40;
	add.s32 	%r340, %r381, -2;
	mul.wide.u32 	%rd161, %r340, 4;
	add.s64 	%rd162, %rd1, %rd161;
	ld.global.u32 	%r341, [%rd162];
	add.s32 	%r342, %r2, %r381;
	add.s32 	%r343, %r342, -3;
	mul.wide.s32 	%rd163, %r343, 4;
	add.s64 	%rd164, %rd5, %rd163;
	ld.global.u32 	%r344, [%rd164];
	mul.lo.s32 	%r345, %r341, %r69;
	mad.lo.s32 	%r392, %r344, %r345, %r392;
$L__BB2_40:
	ld.global.u32 	%r347, [%rd8];
	shl.b32 	%r348, %r347, 1;
	add.s32 	%r349, %r348, %r375;
	mul.wide.s32 	%rd165, %r349, 16;
	add.s64 	%rd166, %rd3, %rd165;
	ld.global.v2.f64 	{%fd19, %fd20}, [%rd166];
	mul.wide.s32 	%rd167, %r392, 16;
	add.s64 	%rd168, %rd2, %rd167;
	ld.global.v2.f64 	{%fd21, %fd22}, [%rd168];
	mul.f64 	%fd23, %fd19, %fd21;
	mul.f64 	%fd24, %fd20, %fd22;
	sub.f64 	%fd25, %fd23, %fd24;
	mul.f64 	%fd26, %fd19, %fd22;
	fma.rn.f64 	%fd27, %fd20, %fd21, %fd26;
	mul.lo.s32 	%r350, %r375, %r34;
	shl.b32 	%r351, %r350, 4;
	add.s32 	%r352, %r35, %r351;
	st.shared.v2.f64 	[%r352], {%fd25, %fd27};
	mov.b32 	%r375, 1;
	mov.pred 	%p36, 0;
	@%p1 bra 	$L__BB2_27;
	bra.uni 	$L__BB2_42;
$L__BB2_41:
	mov.b32 	%r188, 0;
	st.global.u32 	[%rd7], %r188;
	ld.global.u32 	%r189, [%rd8];
	shl.b32 	%r190, %r189, 1;
	mul.wide.s32 	%rd80, %r190, 16;
	add.s64 	%rd81, %rd3, %rd80;
	ld.global.v2.f64 	{%fd1, %fd2}, [%rd81];
	ld.global.v2.f64 	{%fd3, %fd4}, [%rd2];
	mul.f64 	%fd5, %fd1, %fd3;
	mul.f64 	%fd6, %fd2, %fd4;
	sub.f64 	%fd7, %fd5, %fd6;
	mul.f64 	%fd8, %fd1, %fd4;
	fma.rn.f64 	%fd9, %fd2, %fd3, %fd8;
	st.shared.v2.f64 	[%r35], {%fd7, %fd9};
	mov.b32 	%r191, 1;
	st.global.u32 	[%rd7], %r191;
	ld.global.u32 	%r192, [%rd8];
	shl.b32 	%r193, %r192, 1;
	mul.wide.s32 	%rd82, %r193, 16;
	add.s64 	%rd83, %rd3, %rd82;
	ld.global.v2.f64 	{%fd10, %fd11}, [%rd83+16];
	ld.global.v2.f64 	{%fd12, %fd13}, [%rd2];
	mul.f64 	%fd14, %fd10, %fd12;
	mul.f64 	%fd15, %fd11, %fd13;
	sub.f64 	%fd16, %fd14, %fd15;
	mul.f64 	%fd17, %fd10, %fd13;
	fma.rn.f64 	%fd18, %fd11, %fd12, %fd17;
	shl.b32 	%r194, %r34, 4;
	add.s32 	%r195, %r35, %r194;
	st.shared.v2.f64 	[%r195], {%fd16, %fd18};
$L__BB2_42:
	bar.sync 	0;
	ld.shared.v2.f64 	{%fd28, %fd30}, [%r35];
	// begin inline asm
	mov.b64 {%r353,%r354}, %fd28;
	// end inline asm
	shfl.sync.down.b32	%r356|%p32, %r354, 0, 31, -1;
	shfl.sync.down.b32	%r355|%p33, %r353, 0, 31, -1;
	// begin inline asm
	mov.b64 %fd29, {%r355,%r356};
	// end inline asm
	add.f64 	%fd32, %fd28, %fd29;
	// begin inline asm
	mov.b64 {%r357,%r358}, %fd30;
	// end inline asm
	shfl.sync.down.b32	%r360|%p34, %r358, 0, 31, -1;
	shfl.sync.down.b32	%r359|%p35, %r357, 0, 31, -1;
	// begin inline asm
	mov.b64 %fd31, {%r359,%r360};
	// end inline asm
	add.f64 	%fd33, %fd30, %fd31;
	cvta.to.global.u64 	%rd169, %rd10;
	shl.b64 	%rd170, %rd6, 4;
	add.s64 	%rd171, %rd169, %rd170;
	st.global.v2.f64 	[%rd171], {%fd32, %fd33};
$L__BB2_43:
	ret;

}
	// .globl	_Z14applyPhaseFlipP7double2x
.visible .entry _Z14applyPhaseFlipP7double2x(
	.param .u64 .ptr .align 1 _Z14applyPhaseFlipP7double2x_param_0,
	.param .u64 _Z14applyPhaseFlipP7double2x_param_1
)
{
	.reg .b64 	%rd<6>;
	.reg .b64 	%fd<8>;

	ld.param.u64 	%rd1, [_Z14applyPhaseFlipP7double2x_param_0];
	ld.param.u64 	%rd2, [_Z14applyPhaseFlipP7double2x_param_1];
	cvta.to.global.u64 	%rd3, %rd1;
	shl.b64 	%rd4, %rd2, 4;
	add.s64 	%rd5, %rd3, %rd4;
	ld.global.v2.f64 	{%fd1, %fd2}, [%rd5];
	neg.f64 	%fd3, %fd1;
	mul.f64 	%fd4, %fd2, 0d0000000000000000;
	sub.f64 	%fd5, %fd3, %fd4;
	mul.f64 	%fd6, %fd1, 0d0000000000000000;
	sub.f64 	%fd7, %fd6, %fd2;
	st.global.v2.f64 	[%rd5], {%fd5, %fd7};
	ret;

}


// ===== COMPILED SASS (sm_100) =====

	.target	sm_100

	.elftype	@"ET_EXEC"


//--------------------- .note.nv.tkinfo           --------------------------
	.section	.note.nv.tkinfo,"",@"SHT_NOTE"
	.sectionflags	@"SHF_NOTE_NV_TKINFO"
	.tkinfo
        /*0018*/ 	.word	0x00000002
        /*0030*/ 	.string	""
        /*0030*/ 	.string	"ptxas"
        /*0030*/ 	.string	"Cuda compilation tools, release 13.0, V13.0.88"
        /*0030*/ 	.string	"Build cuda_13.0.r13.0/compiler.36424714_0"
        /*0030*/ 	.string	"-arch sm_100 -m 64 "



//--------------------- .note.nv.cuinfo           --------------------------
	.section	.note.nv.cuinfo,"",@"SHT_NOTE"
	.sectionflags	@"SHF_NOTE_NV_CUINFO"
        /*0018*/ 	.short	0x0002
        /*001a*/ 	.short	0x0064
        /*001c*/ 	.short	0x0082
	.zero		2


//--------------------- .nv.info                  --------------------------
	.section	.nv.info,"",@"SHT_CUDA_INFO"
	.align	4


	//----- nvinfo : EIATTR_REGCOUNT
	.align		4
        /*0000*/ 	.byte	0x04, 0x2f
        /*0002*/ 	.short	(.L_1 - .L_0)
	.align		4
.L_0:
        /*0004*/ 	.word	index@(_Z12zeroOutStateP7double2x)
        /*0008*/ 	.word	0x00000006


	//----- nvinfo : EIATTR_FRAME_SIZE
	.align		4
.L_1:
        /*000c*/ 	.byte	0x04, 0x11
        /*000e*/ 	.short	(.L_3 - .L_2)
	.align		4
.L_2:
        /*0010*/ 	.word	index@(_Z12zeroOutStateP7double2x)
        /*0014*/ 	.word	0x00000000


	//----- nvinfo : EIATTR_REGCOUNT
	.align		4
.L_3:
        /*0018*/ 	.byte	0x04, 0x2f
        /*001a*/ 	.short	(.L_5 - .L_4)
	.align		4
.L_4:
        /*001c*/ 	.word	index@(_Z11updateStateP7double2S0_x)
        /*0020*/ 	.word	0x0000000a


	//----- nvinfo : EIATTR_FRAME_SIZE
	.align		4
.L_5:
        /*0024*/ 	.byte	0x04, 0x11
        /*0026*/ 	.short	(.L_7 - .L_6)
	.align		4
.L_6:
        /*0028*/ 	.word	index@(_Z11updateStateP7double2S0_x)
        /*002c*/ 	.word	0x00000000


	//----- nvinfo : EIATTR_REGCOUNT
	.align		4
.L_7:
        /*0030*/ 	.byte	0x04, 0x2f
        /*0032*/ 	.short	(.L_9 - .L_8)
	.align		4
.L_8:
        /*0034*/ 	.word	index@(_Z15contract_tensorPK7double2S1_iPS_PKiPiS5_ix)
        /*0038*/ 	.word	0x00000020


	//----- nvinfo : EIATTR_FRAME_SIZE
	.align		4
.L_9:
        /*003c*/ 	.byte	0x04, 0x11
        /*003e*/ 	.short	(.L_11 - .L_10)
	.align		4
.L_10:
        /*0040*/ 	.word	index@(_Z15contract_tensorPK7double2S1_iPS_PKiPiS5_ix)
        /*0044*/ 	.word	0x00000000


	//----- nvinfo : EIATTR_REGCOUNT
	.align		4
.L_11:
        /*0048*/ 	.byte	0x04, 0x2f
        /*004a*/ 	.short	(.L_13 - .L_12)
	.align		4
.L_12:
        /*004c*/ 	.word	index@(_Z14applyPhaseFlipP7double2x)
        /*0050*/ 	.word	0x0000000e


	//----- nvinfo : EIATTR_FRAME_SIZE
	.align		4
.L_13:
        /*0054*/ 	.byte	0x04, 0x11
        /*0056*/ 	.short	(.L_15 - .L_14)
	.align		4
.L_14:
        /*0058*/ 	.word	index@(_Z14applyPhaseFlipP7double2x)
        /*005c*/ 	.word	0x00000000


	//----- nvinfo : EIATTR_MIN_STACK_SIZE
	.align		4
.L_15:
        /*0060*/ 	.byte	0x04, 0x12
        /*0062*/ 	.short	(.L_17 - .L_16)
	.align		4
.L_16:
        /*0064*/ 	.word	index@(_Z14applyPhaseFlipP7double2x)
        /*0068*/ 	.word	0x00000000


	//----- nvinfo : EIATTR_MIN_STACK_SIZE
	.align		4
.L_17:
        /*006c*/ 	.byte	0x04, 0x12
        /*006e*/ 	.short	(.L_19 - .L_18)
	.align		4
.L_18:
        /*0070*/ 	.word	index@(_Z15contract_tensorPK7double2S1_iPS_PKiPiS5_ix)
        /*0074*/ 	.word	0x00000000


	//----- nvinfo : EIATTR_MIN_STACK_SIZE
	.align		4
.L_19:
        /*0078*/ 	.byte	0x04, 0x12
        /*007a*/ 	.short	(.L_21 - .L_20)
	.align		4
.L_20:
        /*007c*/ 	.word	index@(_Z11updateStateP7double2S0_x)
        /*0080*/ 	.word	0x00000000


	//----- nvinfo : EIATTR_MIN_STACK_SIZE
	.align		4
.L_21:
        /*0084*/ 	.byte	0x04, 0x12
        /*0086*/ 	.short	(.L_23 - .L_22)
	.align		4
.L_22:
        /*0088*/ 	.word	index@(_Z12zeroOutStateP7double2x)
        /*008c*/ 	.word	0x00000000
.L_23:


//--------------------- .nv.compat                --------------------------
	.section	.nv.compat,"",@"SHT_CUDA_COMPAT_INFO"
	.align	4
        /*0000*/ 	.byte	0x02, 0x09, 0x00, 0x00, 0x02, 0x02, 0x01, 0x00, 0x02, 0x05, 0x05, 0x00, 0x03, 0x07, 0x01, 0x01
        /*0010*/ 	.byte	0x02, 0x03, 0x00, 0x00, 0x02, 0x06, 0x01, 0x00, 0x04, 0x0b, 0x08, 0x00, 0x01, 0x00, 0x00, 0x00
        /*0020*/ 	.byte	0x00, 0x00, 0x00, 0x00


//--------------------- .nv.info._Z14applyPhaseFlipP7double2x --------------------------
	.section	.nv.info._Z14applyPhaseFlipP7double2x,"",@"SHT_CUDA_INFO"
	.sectionflags	@""
	.align	4


	//----- nvinfo : EIATTR_CUDA_API_VERSION
	.align		4
        /*0000*/ 	.byte	0x04, 0x37
        /*0002*/ 	.short	(.L_25 - .L_24)
.L_24:
        /*0004*/ 	.word	0x00000082


	//----- nvinfo : EIATTR_KPARAM_INFO
	.align		4
.L_25:
        /*0008*/ 	.byte	0x04, 0x17
        /*000a*/ 	.short	(.L_27 - .L_26)
.L_26:
        /*000c*/ 	.word	0x00000000
        /*0010*/ 	.short	0x0001
        /*0012*/ 	.short	0x0008
        /*0014*/ 	.byte	0x00, 0xf0, 0x21, 0x00


	//----- nvinfo : EIATTR_KPARAM_INFO
	.align		4
.L_27:
        /*0018*/ 	.byte	0x04, 0x17
        /*001a*/ 	.short	(.L_29 - .L_28)
.L_28:
        /*001c*/ 	.word	0x00000000
        /*0020*/ 	.short	0x0000
        /*0022*/ 	.short	0x0000
        /*0024*/ 	.byte	0x00, 0xf5, 0x21, 0x00


	//----- nvinfo : EIATTR_SPARSE_MMA_MASK
	.align		4
.L_29:
        /*0028*/ 	.byte	0x03, 0x50
        /*002a*/ 	.short	0x0000


	//----- nvinfo : EIATTR_MAXREG_COUNT
	.align		4
        /*002c*/ 	.byte	0x03, 0x1b
        /*002e*/ 	.short	0x00ff


	//----- nvinfo : EIATTR_MERCURY_ISA_VERSION
	.align		4
        /*0030*/ 	.byte	0x03, 0x5f
        /*0032*/ 	.short	0x0101


	//----- nvinfo : EIATTR_VRC_CTA_INIT_COUNT
	.align		4
        /*0034*/ 	.byte	0x02, 0x4a
	.zero		1
	.zero		1


	//----- nvinfo : EIATTR_EXIT_INSTR_OFFSETS
	.align		4
        /*0038*/ 	.byte	0x04, 0x1c
        /*003a*/ 	.short	(.L_31 - .L_30)


	//   ....[0]....
.L_30:
        /*003c*/ 	.word	0x000000b0


	//----- nvinfo : EIATTR_CBANK_PARAM_SIZE
	.align		4
.L_31:
        /*0040*/ 	.byte	0x03, 0x19
        /*0042*/ 	.short	0x0010


	//----- nvinfo : EIATTR_PARAM_CBANK
	.align		4
        /*0044*/ 	.byte	0x04, 0x0a
        /*0046*/ 	.short	(.L_33 - .L_32)
	.align		4
.L_32:
        /*0048*/ 	.word	index@(.nv.constant0._Z14applyPhaseFlipP7double2x)
        /*004c*/ 	.short	0x0380
        /*004e*/ 	.short	0x0010


	//----- nvinfo : EIATTR_SW_WAR
	.align		4
.L_33:
        /*0050*/ 	.byte	0x04, 0x36
        /*0052*/ 	.short	(.L_35 - .L_34)
.L_34:
        /*0054*/ 	.word	0x00000008
.L_35:


//--------------------- .nv.info._Z15contract_tensorPK7double2S1_iPS_PKiPiS5_ix --------------------------
	.section	.nv.info._Z15contract_tensorPK7double2S1_iPS_PKiPiS5_ix,"",@"SHT_CUDA_INFO"
	.sectionflags	@""
	.align	4


	//----- nvinfo : EIATTR_CUDA_API_VERSION
	.align		4
        /*0000*/ 	.byte	0x04, 0x37
        /*0002*/ 	.short	(.L_37 - .L_36)
.L_36:
        /*0004*/ 	.word	0x00000082


	//----- nvinfo : EIATTR_KPARAM_INFO
	.align		4
.L_37:
        /*0008*/ 	.byte	0x04, 0x17
        /*000a*/ 	.short	(.L_39 - .L_38)
.L_38:
        /*000c*/ 	.word	0x00000000
        /*0010*/ 	.short	0x0008
        /*0012*/ 	.short	0x0040
        /*0014*/ 	.byte	0x00, 0xf0, 0x21, 0x00


	//----- nvinfo : EIATTR_KPARAM_INFO
	.align		4
.L_39:
        /*0018*/ 	.byte	0x04, 0x17
        /*001a*/ 	.short	(.L_41 - .L_40)
.L_40:
        /*001c*/ 	.word	0x00000000
        /*0020*/ 	.short	0x0007
        /*0022*/ 	.short	0x0038
        /*0024*/ 	.byte	0x00, 0xf0, 0x11, 0x00


	//----- nvinfo : EIATTR_KPARAM_INFO
	.align		4
.L_41:
        /*0028*/ 	.byte	0x04, 0x17
        /*002a*/ 	.short	(.L_43 - .L_42)
.L_42:
        /*002c*/ 	.word	0x00000000
        /*0030*/ 	.short	0x0006
        /*0032*/ 	.short	0x0030
        /*0034*/ 	.byte	0x00, 0xf5, 0x21, 0x00


	//----- nvinfo : EIATTR_KPARAM_INFO
	.align		4
.L_43:
        /*0038*/ 	.byte	0x04, 0x17
        /*003a*/ 	.short	(.L_45 - .L_44)
.L_44:
        /*003c*/ 	.word	0x00000000
        /*0040*/ 	.short	0x0005
        /*0042*/ 	.short	0x0028
        /*0044*/ 	.byte	0x00, 0xf5, 0x21, 0x00


	//----- nvinfo : EIATTR_KPARAM_INFO
	.align		4
.L_45:
        /*0048*/ 	.byte	0x04, 0x17
        /*004a*/ 	.short	(.L_47 - .L_46)
.L_46:
        /*004c*/ 	.word	0x00000000
        /*0050*/ 	.short	0x0004
        /*0052*/ 	.short	0x0020
        /*0054*/ 	.byte	0x00, 0xf5, 0x21, 0x00


	//----- nvinfo : EIATTR_KPARAM_INFO
	.align		4
.L_47:
        /*0058*/ 	.byte	0x04, 0x17
        /*005a*/ 	.short	(.L_49 - .L_48)
.L_48:
        /*005c*/ 	.word	0x00000000
        /*0060*/ 	.short	0x0003
        /*0062*/ 	.short	0x0018
        /*0064*/ 	.byte	0x00, 0xf5, 0x21, 0x00


	//----- nvinfo : EIATTR_KPARAM_INFO
	.align		4
.L_49:
        /*0068*/ 	.byte	0x04, 0x17
        /*006a*/ 	.short	(.L_51 - .L_50)
.L_50:
        /*006c*/ 	.word	0x00000000
        /*0070*/ 	.short	0x0002
        /*0072*/ 	.short	0x0010
        /*0074*/ 	.byte	0x00, 0xf0, 0x11, 0x00


	//----- nvinfo : EIATTR_KPARAM_INFO
	.align		4
.L_51:
        /*0078*/ 	.byte	0x04, 0x17
        /*007a*/ 	.short	(.L_53 - .L_52)
.L_52:
        /*007c*/ 	.word	0x00000000
        /*0080*/ 	.short	0x0001
        /*0082*/ 	.short	0x0008
        /*0084*/ 	.byte	0x00, 0xf5, 0x21, 0x00


	//----- nvinfo : EIATTR_KPARAM_INFO
	.align		4
.L_53:
        /*0088*/ 	.byte	0x04, 0x17
        /*008a*/ 	.short	(.L_55 - .L_54)
.L_54:
        /*008c*/ 	.word	0x00000000
        /*0090*/ 	.short	0x0000
        /*0092*/ 	.short	0x0000
        /*0094*/ 	.byte	0x00, 0xf5, 0x21, 0x00


	//----- nvinfo : EIATTR_SPARSE_MMA_MASK
	.align		4
.L_55:
        /*0098*/ 	.byte	0x03, 0x50
        /*009a*/ 	.short	0x0000


	//----- nvinfo : EIATTR_MAXREG_COUNT
	.align		4
        /*009c*/ 	.byte	0x03, 0x1b
        /*009e*/ 	.short	0x00ff


	//----- nvinfo : EIATTR_NUM_BARRIERS
	.align		4
        /*00a0*/ 	.byte	0x02, 0x4c
        /*00a2*/ 	.byte	0x01
	.zero		1


	//----- nvinfo : EIATTR_MERCURY_ISA_VERSION
	.align		4
        /*00a4*/ 	.byte	0x03, 0x5f
        /*00a6*/ 	.short	0x0101


	//----- nvinfo : EIATTR_COOP_GROUP_MASK_REGIDS
	.align		4
        /*00a8*/ 	.byte	0x04, 0x29
        /*00aa*/ 	.short	(.L_57 - .L_56)


	//   ....[0]....
.L_56:
        /*00ac*/ 	.word	0xffffffff


	//   ....[1]....
        /*00b0*/ 	.word	0xffffffff


	//   ....[2]....
        /*00b4*/ 	.word	0xffffffff


	//   ....[3]....
        /*00b8*/ 	.word	0xffffffff


	//----- nvinfo : EIATTR_COOP_GROUP_INSTR_OFFSETS
	.align		4
.L_57:
        /*00bc*/ 	.byte	0x04, 0x28
        /*00be*/ 	.short	(.L_59 - .L_58)


	//   ....[0]....
.L_58:
        /*00c0*/ 	.word	0x00006860


	//   ....[1]....
        /*00c4*/ 	.word	0x00006870


	//   ....[2]....
        /*00c8*/ 	.word	0x00006880


	//   ....[3]....
        /*00cc*/ 	.word	0x00006890


	//----- nvinfo : EIATTR_VRC_CTA_INIT_COUNT
	.align		4
.L_59:
        /*00d0*/ 	.byte	0x02, 0x4a
	.zero		1
	.zero		1


	//----- nvinfo : EIATTR_EXIT_INSTR_OFFSETS
	.align		4
        /*00d4*/ 	.byte	0x04, 0x1c
        /*00d6*/ 	.short	(.L_61 - .L_60)


	//   ....[0]....
.L_60:
        /*00d8*/ 	.word	0x000000b0


	//   ....[1]....
        /*00dc*/ 	.word	0x000068d0


	//----- nvinfo : EIATTR_CBANK_PARAM_SIZE
	.align		4
.L_61:
        /*00e0*/ 	.byte	0x03, 0x19
        /*00e2*/ 	.short	0x0048


	//----- nvinfo : EIATTR_PARAM_CBANK
	.align		4
        /*00e4*/ 	.byte	0x04, 0x0a
        /*00e6*/ 	.short	(.L_63 - .L_62)
	.align		4
.L_62:
        /*00e8*/ 	.word	index@(.nv.constant0._Z15contract_tensorPK7double2S1_iPS_PKiPiS5_ix)
        /*00ec*/ 	.short	0x0380
        /*00ee*/ 	.short	0x0048


	//----- nvinfo : EIATTR_SW_WAR
	.align		4
.L_63:
        /*00f0*/ 	.byte	0x04, 0x36
        /*00f2*/ 	.short	(.L_65 - .L_64)
.L_64:
        /*00f4*/ 	.word	0x00000008
.L_65:


//--------------------- .nv.info._Z11updateStateP7double2S0_x --------------------------
	.section	.nv.info._Z11updateStateP7double2S0_x,"",@"SHT_CUDA_INFO"
	.sectionflags	@""
	.align	4


	//----- nvinfo : EIATTR_CUDA_API_VERSION
	.align		4
        /*0000*/ 	.byte	0x04, 0x37
        /*0002*/ 	.short	(.L_67 - .L_66)
.L_66:
        /*0004*/ 	.word	0x00000082


	//----- nvinfo : EIATTR_KPARAM_INFO
	.align		4
.L_67:
        /*0008*/ 	.byte	0x04, 0x17
        /*000a*/ 	.short	(.L_69 - .L_68)
.L_68:
        /*000c*/ 	.word	0x00000000
        /*0010*/ 	.short	0x0002
        /*0012*/ 	.short	0x0010
        /*0014*/ 	.byte	0x00, 0xf0, 0x21, 0x00


	//----- nvinfo : EIATTR_KPARAM_INFO
	.align		4
.L_69:
        /*0018*/ 	.byte	0x04, 0x17
        /*001a*/ 	.short	(.L_71 - .L_70)
.L_70:
        /*001c*/ 	.word	0x00000000
        /*0020*/ 	.short	0x0001
        /*0022*/ 	.short	0x0008
        /*0024*/ 	.byte	0x00, 0xf5, 0x21, 0x00


	//----- nvinfo : EIATTR_KPARAM_INFO
	.align		4
.L_71:
        /*0028*/ 	.byte	0x04, 0x17
        /*002a*/ 	.short	(.L_73 - .L_72)
.L_72:
        /*002c*/ 	.word	0x00000000
        /*0030*/ 	.short	0x0000
        /*0032*/ 	.short	0x0000
        /*0034*/ 	.byte	0x00, 0xf5, 0x21, 0x00


	//----- nvinfo : EIATTR_SPARSE_MMA_MASK
	.align		4
.L_73:
        /*0038*/ 	.byte	0x03, 0x50
        /*003a*/ 	.short	0x0000


	//----- nvinfo : EIATTR_MAXREG_COUNT
	.align		4
        /*003c*/ 	.byte	0x03, 0x1b
        /*003e*/ 	.short	0x00ff


	//----- nvinfo : EIATTR_MERCURY_ISA_VERSION
	.align		4
        /*0040*/ 	.byte	0x03, 0x5f
        /*0042*/ 	.short	0x0101


	//----- nvinfo : EIATTR_VRC_CTA_INIT_COUNT
	.align		4
        /*0044*/ 	.byte	0x02, 0x4a
	.zero		1
	.zero		1


	//----- nvinfo : EIATTR_EXIT_INSTR_OFFSETS
	.align		4
        /*0048*/ 	.byte	0x04, 0x1c
        /*004a*/ 	.short	(.L_75 - .L_74)


	//   ....[0]....
.L_74:
        /*004c*/ 	.word	0x00000090


	//   ....[1]....
        /*0050*/ 	.word	0x00000140


	//----- nvinfo : EIATTR_CBANK_PARAM_SIZE
	.align		4
.L_75:
        /*0054*/ 	.byte	0x03, 0x19
        /*0056*/ 	.short	0x0018


	//----- nvinfo : EIATTR_PARAM_CBANK
	.align		4
        /*0058*/ 	.byte	0x04, 0x0a
        /*005a*/ 	.short	(.L_77 - .L_76)
	.align		4
.L_76:
        /*005c*/ 	.word	index@(.nv.constant0._Z11updateStateP7double2S0_x)
        /*0060*/ 	.short	0x0380
        /*0062*/ 	.short	0x0018


	//----- nvinfo : EIATTR_SW_WAR
	.align		4
.L_77:
        /*0064*/ 	.byte	0x04, 0x36
        /*0066*/ 	.short	(.L_79 - .L_78)
.L_78:
        /*0068*/ 	.word	0x00000008
.L_79:


//--------------------- .nv.info._Z12zeroOutStateP7double2x --------------------------
	.section	.nv.info._Z12zeroOutStateP7double2x,"",@"SHT_CUDA_INFO"
	.sectionflags	@""
	.align	4


	//----- nvinfo : EIATTR_CUDA_API_VERSION
	.align		4
        /*0000*/ 	.byte	0x04, 0x37
        /*0002*/ 	.short	(.L_81 - .L_80)
.L_80:
        /*0004*/ 	.word	0x00000082


	//----- nvinfo : EIATTR_KPARAM_INFO
	.align		4
.L_81:
        /*0008*/ 	.byte	0x04, 0x17
        /*000a*/ 	.short	(.L_83 - .L_82)
.L_82:
        /*000c*/ 	.word	0x00000000
        /*0010*/ 	.short	0x0001
        /*0012*/ 	.short	0x0008
        /*0014*/ 	.byte	0x00, 0xf0, 0x21, 0x00


	//----- nvinfo : EIATTR_KPARAM_INFO
	.align		4
.L_83:
        /*0018*/ 	.byte	0x04, 0x17
        /*001a*/ 	.short	(.L_85 - .L_84)
.L_84:
        /*001c*/ 	.word	0x00000000
        /*0020*/ 	.short	0x0000
        /*0022*/ 	.short	0x0000
        /*0024*/ 	.byte	0x00, 0xf5, 0x21, 0x00


	//----- nvinfo : EIATTR_SPARSE_MMA_MASK
	.align		4
.L_85:
        /*0028*/ 	.byte	0x03, 0x50
        /*002a*/ 	.short	0x0000


	//----- nvinfo : EIATTR_MAXREG_COUNT
	.align		4
        /*002c*/ 	.byte	0x03, 0x1b
        /*002e*/ 	.short	0x00ff


	//----- nvinfo : EIATTR_MERCURY_ISA_VERSION
	.align		4
        /*0030*/ 	.byte	0x03, 0x5f
        /*0032*/ 	.short	0x0101


	//----- nvinfo : EIATTR_VRC_CTA_INIT_COUNT
	.align		4
        /*0034*/ 	.byte	0x02, 0x4a
	.zero		1
	.zero		1


	//----- nvinfo : EIATTR_EXIT_INSTR_OFFSETS
	.align		4
        /*0038*/ 	.byte	0x04, 0x1c
        /*003a*/ 	.short	(.L_87 - .L_86)


	//   ....[0]....
.L_86:
        /*003c*/ 	.word	0x00000090


	//   ....[1]....
        /*0040*/ 	.word	0x000000f0


	//----- nvinfo : EIATTR_CBANK_PARAM_SIZE
	.align		4
.L_87:
        /*0044*/ 	.byte	0x03, 0x19
        /*0046*/ 	.short	0x0010


	//----- nvinfo : EIATTR_PARAM_CBANK
	.align		4
        /*0048*/ 	.byte	0x04, 0x0a
        /*004a*/ 	.short	(.L_89 - .L_88)
	.align		4
.L_88:
        /*004c*/ 	.word	index@(.nv.constant0._Z12zeroOutStateP7double2x)
        /*0050*/ 	.short	0x0380
        /*0052*/ 	.short	0x0010


	//----- nvinfo : EIATTR_SW_WAR
	.align		4
.L_89:
        /*0054*/ 	.byte	0x04, 0x36
        /*0056*/ 	.short	(.L_91 - .L_90)
.L_90:
        /*0058*/ 	.word	0x00000008
.L_91:


//--------------------- .nv.callgraph             --------------------------
	.section	.nv.callgraph,"",@"SHT_CUDA_CALLGRAPH"
	.align	4
	.sectionentsize	8
	.align		4
        /*0000*/ 	.word	0x00000000
	.align		4
        /*0004*/ 	.word	0xffffffff
	.align		4
        /*0008*/ 	.word	0x00000000
	.align		4
        /*000c*/ 	.word	0xfffffffe
	.align		4
        /*0010*/ 	.word	0x00000000
	.align		4
        /*0014*/ 	.word	0xfffffffd
	.align		4
        /*0018*/ 	.word	0x00000000
	.align		4
        /*001c*/ 	.word	0xfffffffc


//--------------------- .text._Z14applyPhaseFlipP7double2x --------------------------
	.section	.text._Z14applyPhaseFlipP7double2x,"ax",@progbits
	.align	128
        .global         _Z14applyPhaseFlipP7double2x
        .type           _Z14applyPhaseFlipP7double2x,@function
        .size           _Z14applyPhaseFlipP7double2x,(.L_x_23 - _Z14applyPhaseFlipP7double2x)
        .other          _Z14applyPhaseFlipP7double2x,@"STO_CUDA_ENTRY STV_DEFAULT"
_Z14applyPhaseFlipP7double2x:
.text._Z14applyPhaseFlipP7double2x:
[----:B------:R-:W-:Y:S01]  /*0000*/  LDC R1, c[0x0][0x37c] ;  /* 0x0000df00ff017b82 */ /* 0x000fe20000000800 */
[----:B------:R-:W0:Y:S01]  /*0010*/  LDCU.128 UR4, c[0x0][0x380] ;  /* 0x00007000ff0477ac */ /* 0x000e220008000c00 */
[----:B------:R-:W1:Y:S01]  /*0020*/  LDCU.64 UR8, c[0x0][0x358] ;  /* 0x00006b00ff0877ac */ /* 0x000e620008000a00 */
[----:B0-----:R-:W-:-:S04]  /*0030*/  ULEA UR4, UP0, UR6, UR4, 0x4 ;  /* 0x0000000406047291 */ /* 0x001fc8000f8020ff */
[----:B------:R-:W-:Y:S02]  /*0040*/  ULEA.HI.X UR5, UR6, UR5, UR7, 0x4, UP0 ;  /* 0x0000000506057291 */ /* 0x000fe400080f2407 */
[----:B------:R-:W-:-:S04]  /*0050*/  MOV R2, UR4 ;  /* 0x0000000400027c02 */ /* 0x000fc80008000f00 */
[----:B------:R-:W-:-:S05]  /*0060*/  MOV R3, UR5 ;  /* 0x0000000500037c02 */ /* 0x000fca0008000f00 */
[----:B-1----:R-:W2:Y:S02]  /*0070*/  LDG.E.128 R4, desc[UR8][R2.64] ;  /* 0x0000000802047981 */ /* 0x002ea4000c1e1d00 */
[----:B--2---:R-:W-:Y:S02]  /*0080*/  DFMA R8, -RZ, R6, -R4 ;  /* 0x00000006ff08722b */ /* 0x004fe40000000904 */
[----:B------:R-:W-:-:S07]  /*0090*/  DFMA R10, RZ, R4, -R6 ;  /* 0x00000004ff0a722b */ /* 0x000fce0000000806 */
[----:B------:R-:W-:Y:S01]  /*00a0*/  STG.E.128 desc[UR8][R2.64], R8 ;  /* 0x0000000802007986 */ /* 0x000fe2000c101d08 */
[----:B------:R-:W-:Y:S05]  /*00b0*/  EXIT ;  /* 0x000000000000794d */ /* 0x000fea0003800000 */
.L_x_0:
[----:B------:R-:W-:-:S00]  /*00c0*/  BRA `(.L_x_0) ;  /* 0xfffffffc00fc7947 */ /* 0x000fc0000383ffff */
[----:B------:R-:W-:-:S00]  /*00d0*/  NOP ;  /* 0x0000000000007918 */ /* 0x000fc00000000000 */
        /* <DEDUP_REMOVED lines=10> */
.L_x_23:


//--------------------- .text._Z15contract_tensorPK7double2S1_iPS_PKiPiS5_ix --------------------------
	.section	.text._Z15contract_tensorPK7double2S1_iPS_PKiPiS5_ix,"ax",@progbits
	.align	128
        .global         _Z15contract_tensorPK7double2S1_iPS_PKiPiS5_ix
        .type           _Z15contract_tensorPK7double2S1_iPS_PKiPiS5_ix,@function
        .size           _Z15contract_tensorPK7double2S1_iPS_PKiPiS5_ix,(.L_x_24 - _Z15contract_tensorPK7double2S1_iPS_PKiPiS5_ix)
        .other          _Z15contract_tensorPK7double2S1_iPS_PKiPiS5_ix,@"STO_CUDA_ENTRY STV_DEFAULT"
_Z15contract_tensorPK7double2S1_iPS_PKiPiS5_ix:
.text._Z15contract_tensorPK7double2S1_iPS_PKiPiS5_ix:
[----:B------:R-:W-:Y:S01]  /*0000*/  LDC R1, c[0x0][0x37c] ;  /* 0x0000df00ff017b82 */ /* 0x000fe20000000800 */
[----:B------:R-:W0:Y:S01]  /*0010*/  S2R R0, SR_CTAID.X ;  /* 0x0000000000007919 */ /* 0x000e220000002500 */
[----:B------:R-:W0:Y:S01]  /*0020*/  LDCU UR4, c[0x0][0x360] ;  /* 0x00006c00ff0477ac */ /* 0x000e220008000800 */
[----:B------:R-:W0:Y:S01]  /*0030*/  S2R R3, SR_TID.X ;  /* 0x0000000000037919 */ /* 0x000e220000002100 */
[----:B------:R-:W1:Y:S01]  /*0040*/  LDCU.64 UR6, c[0x0][0x3c0] ;  /* 0x00007800ff0677ac */ /* 0x000e620008000a00 */
[----:B------:R-:W2:Y:S02]  /*0050*/  LDCU UR5, c[0x0][0x3b8] ;  /* 0x00007700ff0577ac */ /* 0x000ea40008000800 */
[----:B--2---:R-:W-:Y:S02]  /*0060*/  IMAD.U32 R15, RZ, RZ, UR5 ;  /* 0x00000005ff0f7e24 */ /* 0x004fe4000f8e00ff */
[----:B0-----:R-:W-:-:S05]  /*0070*/  IMAD R0, R0, UR4, R3 ;  /* 0x0000000400007c24 */ /* 0x001fca000f8e0203 */
[----:B-1----:R-:W-:Y:S02]  /*0080*/  ISETP.GE.U32.AND P0, PT, R0, UR6, PT ;  /* 0x0000000600007c0c */ /* 0x002fe4000bf06070 */
[----:B------:R-:W-:-:S04]  /*0090*/  SHF.R.S32.HI R3, RZ, 0x1f, R0 ;  /* 0x0000001fff037819 */ /* 0x000fc80000011400 */
[----:B------:R-:W-:-:S13]  /*00a0*/  ISETP.GE.AND.EX P0, PT, R3, UR7, PT, P0 ;  /* 0x0000000703007c0c */ /* 0x000fda000bf06300 */
[----:B------:R-:W-:Y:S05]  /*00b0*/  @P0 EXIT ;  /* 0x000000000000094d */ /* 0x000fea0003800000 */
[----:B------:R-:W-:Y:S01]  /*00c0*/  ISETP.GE.AND P0, PT, R15, 0x1, PT ;  /* 0x000000010f00780c */ /* 0x000fe20003f06270 */
[----:B------:R-:W0:Y:S01]  /*00d0*/  LDCU.64 UR6, c[0x0][0x358] ;  /* 0x00006b00ff0677ac */ /* 0x000e220008000a00 */
[----:B------:R-:W-:-:S11]  /*00e0*/  IMAD R2, R0, R15, RZ ;  /* 0x0000000f00027224 */ /* 0x000fd600078e02ff */
[----:B------:R-:W-:Y:S05]  /*00f0*/  @!P0 BRA `(.L_x_1) ;  /* 0x0000005000f88947 */ /* 0x000fea0003800000 */
[----:B------:R-:W1:Y:S01]  /*0100*/  LDCU UR4, c[0x0][0x3b8] ;  /* 0x00007700ff0477ac */ /* 0x000e620008000800 */
[C---:B------:R-:W-:Y:S01]  /*0110*/  ISETP.GE.U32.AND P0, PT, R15.reuse, 0x8, PT ;  /* 0x000000080f00780c */ /* 0x040fe20003f06070 */
[----:B------:R-:W-:Y:S01]  /*0120*/  IMAD.MOV.U32 R10, RZ, RZ, R0 ;  /* 0x000000ffff0a7224 */ /* 0x000fe200078e0000 */
[----:B------:R-:W-:Y:S02]  /*0130*/  LOP3.LUT R14, R15, 0x7, RZ, 0xc0, !PT ;  /* 0x000000070f0e7812 */ /* 0x000fe400078ec0ff */
[----:B-1----:R-:W-:-:S09]  /*0140*/  MOV R9, UR4 ;  /* 0x0000000400097c02 */ /* 0x002fd20008000f00 */
[----:B------:R-:W-:Y:S05]  /*0150*/  @!P0 BRA `(.L_x_2) ;  /* 0x0000003400608947 */ /* 0x000fea0003800000 */
[----:B------:R-:W1:Y:S01]  /*0160*/  LDC.64 R4, c[0x0][0x3a0] ;  /* 0x0000e800ff047b82 */ /* 0x000e620000000a00 */
[----:B------:R-:W-:Y:S01]  /*0170*/  VIADD R17, R15, 0xffffffff ;  /* 0xffffffff0f117836 */ /* 0x000fe20000000000 */
[----:B------:R-:W-:Y:S01]  /*0180*/  IABS R9, R0 ;  /* 0x0000000000097213 */ /* 0x000fe20000000000 */
[----:B------:R-:W2:Y:S02]  /*0190*/  LDCU.64 UR4, c[0x0][0x3a8] ;  /* 0x00007500ff0477ac */ /* 0x000ea40008000a00 */
[----:B-1----:R-:W-:-:S05]  /*01a0*/  IMAD.WIDE.U32 R16, R17, 0x4, R4 ;  /* 0x0000000411107825 */ /* 0x002fca00078e0004 */
[----:B0-----:R-:W3:Y:S01]  /*01b0*/  LDG.E R12, desc[UR6][R16.64] ;  /* 0x00000006100c7981 */ /* 0x001ee2000c1e1900 */
[----:B------:R-:W-:Y:S02]  /*01c0*/  ISETP.GE.AND P1, PT, R0, RZ, PT ;  /* 0x000000ff0000720c */ /* 0x000fe40003f26270 */
[-C--:B---3--:R-:W-:Y:S02]  /*01d0*/  IABS R11, R12.reuse ;  /* 0x0000000c000b7213 */ /* 0x088fe40000000000 */
[----:B------:R-:W-:Y:S02]  /*01e0*/  IABS R18, R12 ;  /* 0x0000000c00127213 */ /* 0x000fe40000000000 */
[----:B------:R-:W0:Y:S08]  /*01f0*/  I2F.RP R8, R11 ;  /* 0x0000000b00087306 */ /* 0x000e300000209400 */
[----:B0-----:R-:W0:Y:S02]  /*0200*/  MUFU.RCP R8, R8 ;  /* 0x0000000800087308 */ /* 0x001e240000001000 */
[----:B0-----:R-:W-:Y:S01]  /*0210*/  VIADD R6, R8, 0xffffffe ;  /* 0x0ffffffe08067836 */ /* 0x001fe20000000000 */
[----:B------:R-:W-:-:S05]  /*0220*/  SHF.R.S32.HI R8, RZ, 0x1f, R2 ;  /* 0x0000001fff087819 */ /* 0x000fca0000011402 */
[----:B------:R0:W1:Y:S02]  /*0230*/  F2I.FTZ.U32.TRUNC.NTZ R7, R6 ;  /* 0x0000000600077305 */ /* 0x000064000021f000 */
[----:B0-----:R-:W-:Y:S01]  /*0240*/  IMAD.MOV.U32 R6, RZ, RZ, RZ ;  /* 0x000000ffff067224 */ /* 0x001fe200078e00ff */
[----:B-1----:R-:W-:-:S05]  /*0250*/  IADD3 R10, PT, PT, RZ, -R7, RZ ;  /* 0x80000007ff0a7210 */ /* 0x002fca0007ffe0ff */
[----:B------:R-:W-:-:S04]  /*0260*/  IMAD R13, R10, R11, RZ ;  /* 0x0000000b0a0d7224 */ /* 0x000fc800078e02ff */
[----:B------:R-:W-:-:S04]  /*0270*/  IMAD.HI.U32 R10, R7, R13, R6 ;  /* 0x0000000d070a7227 */ /* 0x000fc800078e0006 */
[----:B------:R-:W-:Y:S02]  /*0280*/  IMAD.MOV R7, RZ, RZ, -R18 ;  /* 0x000000ffff077224 */ /* 0x000fe400078e0a12 */
[----:B------:R-:W-:-:S04]  /*0290*/  IMAD.HI.U32 R10, R10, R9, RZ ;  /* 0x000000090a0a7227 */ /* 0x000fc800078e00ff */
[----:B------:R-:W-:-:S05]  /*02a0*/  IMAD R10, R10, R7, R9 ;  /* 0x000000070a0a7224 */ /* 0x000fca00078e0209 */
[----:B------:R-:W-:-:S13]  /*02b0*/  ISETP.GT.U32.AND P0, PT, R11, R10, PT ;  /* 0x0000000a0b00720c */ /* 0x000fda0003f04070 */
[----:B------:R-:W-:Y:S02]  /*02c0*/  @!P0 IADD3 R10, PT, PT, R10, -R11, RZ ;  /* 0x8000000b0a0a8210 */ /* 0x000fe40007ffe0ff */
[----:B------:R-:W-:Y:S02]  /*02d0*/  ISETP.NE.AND P0, PT, R12, RZ, PT ;  /* 0x000000ff0c00720c */ /* 0x000fe40003f05270 */
[----:B------:R-:W-:-:S13]  /*02e0*/  ISETP.GT.U32.AND P2, PT, R11, R10, PT ;  /* 0x0000000a0b00720c */ /* 0x000fda0003f44070 */
[----:B------:R-:W-:Y:S01]  /*02f0*/  @!P2 IMAD.IADD R10, R10, 0x1, -R11 ;  /* 0x000000010a0aa824 */ /* 0x000fe200078e0a0b */
[----:B------:R-:W-:-:S03]  /*0300*/  IADD3 R7, P2, PT, R2, R15, RZ ;  /* 0x0000000f02077210 */ /* 0x000fc60007f5e0ff */
[----:B------:R-:W-:Y:S01]  /*0310*/  IMAD.MOV.U32 R21, RZ, RZ, R10 ;  /* 0x000000ffff157224 */ /* 0x000fe200078e000a */
[----:B------:R-:W-:Y:S02]  /*0320*/  LEA.HI.X.SX32 R10, R15, R8, 0x1, P2 ;  /* 0x000000080f0a7211 */ /* 0x000fe400010f0eff */
[----:B--2---:R-:W-:Y:S02]  /*0330*/  LEA R6, P2, R7, UR4, 0x2 ;  /* 0x0000000407067c11 */ /* 0x004fe4000f8410ff */
[----:B------:R-:W-:Y:S02]  /*0340*/  @!P1 IADD3 R21, PT, PT, -R21, RZ, RZ ;  /* 0x000000ff15159210 */ /* 0x000fe40007ffe1ff */
[----:B------:R-:W-:Y:S02]  /*0350*/  LEA.HI.X R7, R7, UR5, R10, 0x2, P2 ;  /* 0x0000000507077c11 */ /* 0x000fe400090f140a */
[----:B------:R-:W-:-:S05]  /*0360*/  @!P0 LOP3.LUT R21, RZ, R12, RZ, 0x33, !PT ;  /* 0x0000000cff158212 */ /* 0x000fca00078e33ff */
[----:B------:R0:W-:Y:S04]  /*0370*/  STG.E desc[UR6][R6.64+-0x4], R21 ;  /* 0xfffffc1506007986 */ /* 0x0001e8000c101906 */
[----:B------:R-:W2:Y:S01]  /*0380*/  LDG.E R17, desc[UR6][R16.64] ;  /* 0x0000000610117981 */ /* 0x000ea2000c1e1900 */
[----:B------:R-:W-:-:S04]  /*0390*/  VIADD R11, R15, 0xfffffffe ;  /* 0xfffffffe0f0b7836 */ /* 0x000fc80000000000 */
[----:B------:R-:W-:-:S05]  /*03a0*/  IMAD.WIDE.U32 R10, R11, 0x4, R4 ;  /* 0x000000040b0a7825 */ /* 0x000fca00078e0004 */
[----:B------:R-:W3:Y:S01]  /*03b0*/  LDG.E R18, desc[UR6][R10.64] ;  /* 0x000000060a127981 */ /* 0x000ee2000c1e1900 */
[----:B--2---:R-:W-:-:S04]  /*03c0*/  IABS R19, R17 ;  /* 0x0000001100137213 */ /* 0x004fc80000000000 */
[----:B------:R-:W1:Y:S01]  /*03d0*/  I2F.RP R20, R19 ;  /* 0x0000001300147306 */ /* 0x000e620000209400 */
[----:B---3--:R-:W-:-:S07]  /*03e0*/  IABS R16, R18 ;  /* 0x0000001200107213 */ /* 0x008fce0000000000 */
[----:B0-----:R-:W0:Y:S08]  /*03f0*/  I2F.RP R21, R16 ;  /* 0x0000001000157306 */ /* 0x001e300000209400 */
[----:B-1----:R-:W1:Y:S08]  /*0400*/  MUFU.RCP R20, R20 ;  /* 0x0000001400147308 */ /* 0x002e700000001000 */
[----:B0-----:R-:W-:Y:S01]  /*0410*/  MUFU.RCP R21, R21 ;  /* 0x0000001500157308 */ /* 0x001fe20000001000 */
[----:B-1----:R-:W-:-:S07]  /*0420*/  VIADD R12, R20, 0xffffffe ;  /* 0x0ffffffe140c7836 */ /* 0x002fce0000000000 */
[----:B------:R0:W1:Y:S02]  /*0430*/  F2I.FTZ.U32.TRUNC.NTZ R13, R12 ;  /* 0x0000000c000d7305 */ /* 0x000064000021f000 */
[----:B0-----:R-:W-:Y:S01]  /*0440*/  IMAD.MOV.U32 R12, RZ, RZ, RZ ;  /* 0x000000ffff0c7224 */ /* 0x001fe200078e00ff */
[----:B-1----:R-:W-:-:S05]  /*0450*/  IADD3 R22, PT, PT, RZ, -R13, RZ ;  /* 0x8000000dff167210 */ /* 0x002fca0007ffe0ff */
[----:B------:R-:W-:Y:S01]  /*0460*/  IMAD R23, R22, R19, RZ ;  /* 0x0000001316177224 */ /* 0x000fe200078e02ff */
[----:B------:R-:W-:-:S03]  /*0470*/  IABS R22, R17 ;  /* 0x0000001100167213 */ /* 0x000fc60000000000 */
[----:B------:R-:W-:-:S04]  /*0480*/  IMAD.HI.U32 R20, R13, R23, R12 ;  /* 0x000000170d147227 */ /* 0x000fc800078e000c */
[----:B------:R-:W-:Y:S02]  /*0490*/  IMAD.MOV R12, RZ, RZ, -R22 ;  /* 0x000000ffff0c7224 */ /* 0x000fe400078e0a16 */
[----:B------:R-:W-:-:S04]  /*04a0*/  IMAD.HI.U32 R20, R20, R9, RZ ;  /* 0x0000000914147227 */ /* 0x000fc800078e00ff */
[----:B------:R-:W-:Y:S01]  /*04b0*/  IMAD R12, R20, R12, R9 ;  /* 0x0000000c140c7224 */ /* 0x000fe200078e0209 */
[----:B------:R-:W-:Y:S01]  /*04c0*/  LOP3.LUT R9, R0, R17, RZ, 0x3c, !PT ;  /* 0x0000001100097212 */ /* 0x000fe200078e3cff */
[----:B------:R-:W-:-:S03]  /*04d0*/  VIADD R13, R21, 0xffffffe ;  /* 0x0ffffffe150d7836 */ /* 0x000fc60000000000 */
[----:B------:R-:W-:Y:S02]  /*04e0*/  ISETP.GT.U32.AND P1, PT, R19, R12, PT ;  /* 0x0000000c1300720c */ /* 0x000fe40003f24070 */
[----:B------:R-:W-:Y:S01]  /*04f0*/  ISETP.GE.AND P2, PT, R9, RZ, PT ;  /* 0x000000ff0900720c */ /* 0x000fe20003f46270 */
[----:B------:R-:W0:Y:S10]  /*0500*/  F2I.FTZ.U32.TRUNC.NTZ R13, R13 ;  /* 0x0000000d000d7305 */ /* 0x000e34000021f000 */
[----:B------:R-:W-:Y:S01]  /*0510*/  @!P1 IADD3 R12, PT, PT, R12, -R19, RZ ;  /* 0x800000130c0c9210 */ /* 0x000fe20007ffe0ff */
[----:B------:R-:W-:Y:S01]  /*0520*/  @!P1 VIADD R20, R20, 0x1 ;  /* 0x0000000114149836 */ /* 0x000fe20000000000 */
[----:B------:R-:W-:-:S02]  /*0530*/  ISETP.NE.AND P1, PT, R17, RZ, PT ;  /* 0x000000ff1100720c */ /* 0x000fc40003f25270 */
[----:B------:R-:W-:Y:S01]  /*0540*/  ISETP.GE.U32.AND P0, PT, R12, R19, PT ;  /* 0x000000130c00720c */ /* 0x000fe20003f06070 */
[----:B0-----:R-:W-:Y:S01]  /*0550*/  IMAD.MOV R19, RZ, RZ, -R13 ;  /* 0x000000ffff137224 */ /* 0x001fe200078e0a0d */
[----:B------:R-:W-:-:S11]  /*0560*/  IABS R12, R18 ;  /* 0x00000012000c7213 */ /* 0x000fd60000000000 */
[----:B------:R-:W-:-:S05]  /*0570*/  @P0 IADD3 R20, PT, PT, R20, 0x1, RZ ;  /* 0x0000000114140810 */ /* 0x000fca0007ffe0ff */
[----:B------:R-:W-:Y:S02]  /*0580*/  IMAD.MOV.U32 R9, RZ, RZ, R20 ;  /* 0x000000ffff097224 */ /* 0x000fe400078e0014 */
[----:B------:R-:W-:Y:S02]  /*0590*/  IMAD.MOV R20, RZ, RZ, -R12 ;  /* 0x000000ffff147224 */ /* 0x000fe400078e0a0c */
[----:B------:R-:W-:Y:S01]  /*05a0*/  IMAD.MOV.U32 R12, RZ, RZ, RZ ;  /* 0x000000ffff0c7224 */ /* 0x000fe200078e00ff */
[----:B------:R-:W-:Y:S02]  /*05b0*/  @!P2 IADD3 R9, PT, PT, -R9, RZ, RZ ;  /* 0x000000ff0909a210 */ /* 0x000fe40007ffe1ff */
[----:B------:R-:W-:Y:S01]  /*05c0*/  @!P1 LOP3.LUT R9, RZ, R17, RZ, 0x33, !PT ;  /* 0x00000011ff099212 */ /* 0x000fe200078e33ff */
[----:B------:R-:W-:-:S03]  /*05d0*/  IMAD R17, R19, R16, RZ ;  /* 0x0000001013117224 */ /* 0x000fc600078e02ff */
[----:B------:R-:W-:Y:S01]  /*05e0*/  IABS R19, R9 ;  /* 0x0000000900137213 */ /* 0x000fe20000000000 */
[----:B------:R-:W-:Y:S01]  /*05f0*/  IMAD.HI.U32 R12, R13, R17, R12 ;  /* 0x000000110d0c7227 */ /* 0x000fe200078e000c */
[----:B------:R-:W-:Y:S02]  /*0600*/  MOV R13, R20 ;  /* 0x00000014000d7202 */ /* 0x000fe40000000f00 */
[----:B------:R-:W-:-:S03]  /*0610*/  ISETP.GE.AND P2, PT, R9, RZ, PT ;  /* 0x000000ff0900720c */ /* 0x000fc60003f46270 */
[----:B------:R-:W-:-:S04]  /*0620*/  IMAD.HI.U32 R12, R12, R19, RZ ;  /* 0x000000130c0c7227 */ /* 0x000fc800078e00ff */
[----:B------:R-:W-:-:S05]  /*0630*/  IMAD R13, R12, R13, R19 ;  /* 0x0000000d0c0d7224 */ /* 0x000fca00078e0213 */
[----:B------:R-:W-:-:S13]  /*0640*/  ISETP.GT.U32.AND P0, PT, R16, R13, PT ;  /* 0x0000000d1000720c */ /* 0x000fda0003f04070 */
[----:B------:R-:W-:Y:S01]  /*0650*/  @!P0 IMAD.IADD R13, R13, 0x1, -R16 ;  /* 0x000000010d0d8824 */ /* 0x000fe200078e0a10 */
[----:B------:R-:W-:-:S04]  /*0660*/  ISETP.NE.AND P0, PT, R18, RZ, PT ;  /* 0x000000ff1200720c */ /* 0x000fc80003f05270 */
[----:B------:R-:W-:-:S13]  /*0670*/  ISETP.GT.U32.AND P1, PT, R16, R13, PT ;  /* 0x0000000d1000720c */ /* 0x000fda0003f24070 */
[----:B------:R-:W-:-:S05]  /*0680*/  @!P1 IMAD.IADD R13, R13, 0x1, -R16 ;  /* 0x000000010d0d9824 */ /* 0x000fca00078e0a10 */
[----:B------:R-:W-:-:S05]  /*0690*/  MOV R23, R13 ;  /* 0x0000000d00177202 */ /* 0x000fca0000000f00 */
[----:B------:R-:W-:Y:S01]  /*06a0*/  @!P2 IMAD.MOV R23, RZ, RZ, -R23 ;  /* 0x000000ffff17a224 */ /* 0x000fe200078e0a17 */
[----:B------:R-:W-:-:S05]  /*06b0*/  @!P0 LOP3.LUT R23, RZ, R18, RZ, 0x33, !PT ;  /* 0x00000012ff178212 */ /* 0x000fca00078e33ff */
[----:B------:R0:W-:Y:S04]  /*06c0*/  STG.E desc[UR6][R6.64+-0x8], R23 ;  /* 0xfffff81706007986 */ /* 0x0001e8000c101906 */
[----:B------:R-:W2:Y:S01]  /*06d0*/  LDG.E R10, desc[UR6][R10.64] ;  /* 0x000000060a0a7981 */ /* 0x000ea2000c1e1900 */
[----:B------:R-:W-:-:S04]  /*06e0*/  VIADD R13, R15, 0xfffffffd ;  /* 0xfffffffd0f0d7836 */ /* 0x000fc80000000000 */
[----:B------:R-:W-:-:S05]  /*06f0*/  IMAD.WIDE.U32 R12, R13, 0x4, R4 ;  /* 0x000000040d0c7825 */ /* 0x000fca00078e0004 */
[----:B------:R-:W3:Y:S01]  /*0700*/  LDG.E R18, desc[UR6][R12.64] ;  /* 0x000000060c127981 */ /* 0x000ee2000c1e1900 */
[-C--:B--2---:R-:W-:Y:S02]  /*0710*/  IABS R21, R10.reuse ;  /* 0x0000000a00157213 */ /* 0x084fe40000000000 */
[----:B------:R-:W-:Y:S02]  /*0720*/  LOP3.LUT R9, R9, R10, RZ, 0x3c, !PT ;  /* 0x0000000a09097212 */ /* 0x000fe400078e3cff */
[----:B------:R-:W1:Y:S02]  /*0730*/  I2F.RP R22, R21 ;  /* 0x0000001500167306 */ /* 0x000e640000209400 */
[----:B------:R-:W-:Y:S02]  /*0740*/  ISETP.GE.AND P2, PT, R9, RZ, PT ;  /* 0x000000ff0900720c */ /* 0x000fe40003f46270 */
[----:B---3--:R-:W-:-:S04]  /*0750*/  IABS R20, R18 ;  /* 0x0000001200147213 */ /* 0x008fc80000000000 */
[----:B0-----:R-:W0:Y:S08]  /*0760*/  I2F.RP R23, R20 ;  /* 0x0000001400177306 */ /* 0x001e300000209400 */
[----:B-1----:R-:W1:Y:S08]  /*0770*/  MUFU.RCP R22, R22 ;  /* 0x0000001600167308 */ /* 0x002e700000001000 */
[----:B0-----:R-:W-:Y:S01]  /*0780*/  MUFU.RCP R23, R23 ;  /* 0x0000001700177308 */ /* 0x001fe20000001000 */
[----:B-1----:R-:W-:-:S07]  /*0790*/  IADD3 R16, PT, PT, R22, 0xffffffe, RZ ;  /* 0x0ffffffe16107810 */ /* 0x002fce0007ffe0ff */
[----:B------:R0:W1:Y:S02]  /*07a0*/  F2I.FTZ.U32.TRUNC.NTZ R17, R16 ;  /* 0x0000001000117305 */ /* 0x000064000021f000 */
[----:B0-----:R-:W-:Y:S02]  /*07b0*/  IMAD.MOV.U32 R16, RZ, RZ, RZ ;  /* 0x000000ffff107224 */ /* 0x001fe400078e00ff */
[----:B-1----:R-:W-:-:S04]  /*07c0*/  IMAD.MOV R24, RZ, RZ, -R17 ;  /* 0x000000ffff187224 */ /* 0x002fc800078e0a11 */
[----:B------:R-:W-:Y:S01]  /*07d0*/  IMAD R11, R24, R21, RZ ;  /* 0x00000015180b7224 */ /* 0x000fe200078e02ff */
[----:B------:R-:W-:-:S03]  /*07e0*/  IABS R24, R10 ;  /* 0x0000000a00187213 */ /* 0x000fc60000000000 */
[----:B------:R-:W-:Y:S01]  /*07f0*/  IMAD.HI.U32 R22, R17, R11, R16 ;  /* 0x0000000b11167227 */ /* 0x000fe200078e0010 */
[----:B------:R-:W-:-:S03]  /*0800*/  IADD3 R16, PT, PT, RZ, -R24, RZ ;  /* 0x80000018ff107210 */ /* 0x000fc60007ffe0ff */
[----:B------:R-:W-:Y:S02]  /*0810*/  VIADD R11, R23, 0xffffffe ;  /* 0x0ffffffe170b7836 */ /* 0x000fe40000000000 */
[----:B------:R-:W-:-:S04]  /*0820*/  IMAD.HI.U32 R22, R22, R19, RZ ;  /* 0x0000001316167227 */ /* 0x000fc800078e00ff */
[----:B------:R-:W-:Y:S01]  /*0830*/  IMAD R16, R22, R16, R19 ;  /* 0x0000001016107224 */ /* 0x000fe200078e0213 */
[----:B------:R-:W0:Y:S04]  /*0840*/  F2I.FTZ.U32.TRUNC.NTZ R11, R11 ;  /* 0x0000000b000b7305 */ /* 0x000e28000021f000 */
[----:B------:R-:W-:Y:S02]  /*0850*/  ISETP.GT.U32.AND P1, PT, R21, R16, PT ;  /* 0x000000101500720c */ /* 0x000fe40003f24070 */
[----:B0-----:R-:W-:-:S11]  /*0860*/  IADD3 R17, PT, PT, RZ, -R11, RZ ;  /* 0x8000000bff117210 */ /* 0x001fd60007ffe0ff */
[----:B------:R-:W-:Y:S01]  /*0870*/  @!P1 IMAD.IADD R16, R16, 0x1, -R21 ;  /* 0x0000000110109824 */ /* 0x000fe200078e0a15 */
[----:B------:R-:W-:Y:S02]  /*0880*/  @!P1 IADD3 R22, PT, PT, R22, 0x1, RZ ;  /* 0x0000000116169810 */ /* 0x000fe40007ffe0ff */
[----:B------:R-:W-:Y:S01]  /*0890*/  ISETP.NE.AND P1, PT, R10, RZ, PT ;  /* 0x000000ff0a00720c */ /* 0x000fe20003f25270 */
[----:B------:R-:W-:Y:S01]  /*08a0*/  IMAD R17, R17, R20, RZ ;  /* 0x0000001411117224 */ /* 0x000fe200078e02ff */
[----:B------:R-:W-:-:S13]  /*08b0*/  ISETP.GE.U32.AND P0, PT, R16, R21, PT ;  /* 0x000000151000720c */ /* 0x000fda0003f06070 */
[----:B------:R-:W-:-:S04]  /*08c0*/  @P0 VIADD R22, R22, 0x1 ;  /* 0x0000000116160836 */ /* 0x000fc80000000000 */
[----:B------:R-:W-:-:S04]  /*08d0*/  IMAD.MOV.U32 R9, RZ, RZ, R22 ;  /* 0x000000ffff097224 */ /* 0x000fc800078e0016 */
[----:B------:R-:W-:Y:S01]  /*08e0*/  @!P2 IMAD.MOV R9, RZ, RZ, -R9 ;  /* 0x000000ffff09a224 */ /* 0x000fe200078e0a09 */
[----:B------:R-:W-:Y:S02]  /*08f0*/  @!P1 LOP3.LUT R9, RZ, R10, RZ, 0x33, !PT ;  /* 0x0000000aff099212 */ /* 0x000fe400078e33ff */
[----:B------:R-:W-:Y:S02]  /*0900*/  IABS R10, R18 ;  /* 0x00000012000a7213 */ /* 0x000fe40000000000 */
[----:B------:R-:W-:Y:S02]  /*0910*/  IABS R19, R9 ;  /* 0x0000000900137213 */ /* 0x000fe40000000000 */
[----:B------:R-:W-:Y:S01]  /*0920*/  ISETP.GE.AND P2, PT, R9, RZ, PT ;  /* 0x000000ff0900720c */ /* 0x000fe20003f46270 */
[----:B------:R-:W-:Y:S02]  /*0930*/  IMAD.MOV R16, RZ, RZ, -R10 ;  /* 0x000000ffff107224 */ /* 0x000fe400078e0a0a */
[----:B------:R-:W-:-:S05]  /*0940*/  HFMA2 R10, -RZ, RZ, 0, 0 ;  /* 0x00000000ff0a7431 */ /* 0x000fca00000001ff */
[----:B------:R-:W-:-:S04]  /*0950*/  IMAD.HI.U32 R10, R11, R17, R10 ;  /* 0x000000110b0a7227 */ /* 0x000fc800078e000a */
[----:B------:R-:W-:Y:S02]  /*0960*/  IMAD.MOV.U32 R11, RZ, RZ, R16 ;  /* 0x000000ffff0b7224 */ /* 0x000fe400078e0010 */
[----:B------:R-:W-:-:S04]  /*0970*/  IMAD.HI.U32 R10, R10, R19, RZ ;  /* 0x000000130a0a7227 */ /* 0x000fc800078e00ff */
[----:B------:R-:W-:-:S05]  /*0980*/  IMAD R11, R10, R11, R19 ;  /* 0x0000000b0a0b7224 */ /* 0x000fca00078e0213 */
[----:B------:R-:W-:-:S13]  /*0990*/  ISETP.GT.U32.AND P0, PT, R20, R11, PT ;  /* 0x0000000b1400720c */ /* 0x000fda0003f04070 */
[----:B------:R-:W-:Y:S01]  /*09a0*/  @!P0 IMAD.IADD R11, R11, 0x1, -R20 ;  /* 0x000000010b0b8824 */ /* 0x000fe200078e0a14 */
[----:B------:R-:W-:-:S04]  /*09b0*/  ISETP.NE.AND P0, PT, R18, RZ, PT ;  /* 0x000000ff1200720c */ /* 0x000fc80003f05270 */
[----:B------:R-:W-:-:S13]  /*09c0*/  ISETP.GT.U32.AND P1, PT, R20, R11, PT ;  /* 0x0000000b1400720c */ /* 0x000fda0003f24070 */
[----:B------:R-:W-:-:S05]  /*09d0*/  @!P1 IADD3 R11, PT, PT, R11, -R20, RZ ;  /* 0x800000140b0b9210 */ /* 0x000fca0007ffe0ff */
[----:B------:R-:W-:-:S04]  /*09e0*/  IMAD.MOV.U32 R23, RZ, RZ, R11 ;  /* 0x000000ffff177224 */ /* 0x000fc800078e000b */
[----:B------:R-:W-:Y:S01]  /*09f0*/  @!P2 IMAD.MOV R23, RZ, RZ, -R23 ;  /* 0x000000ffff17a224 */ /* 0x000fe200078e0a17 */
[----:B------:R-:W-:-:S05]  /*0a00*/  @!P0 LOP3.LUT R23, RZ, R18, RZ, 0x33, !PT ;  /* 0x00000012ff178212 */ /* 0x000fca00078e33ff */
[----:B------:R0:W-:Y:S04]  /*0a10*/  STG.E desc[UR6][R6.64+-0xc], R23 ;  /* 0xfffff41706007986 */ /* 0x0001e8000c101906 */
[----:B------:R-:W2:Y:S01]  /*0a20*/  LDG.E R12, desc[UR6][R12.64] ;  /* 0x000000060c0c7981 */ /* 0x000ea2000c1e1900 */
[----:B------:R-:W-:-:S05]  /*0a30*/  IADD3 R11, PT, PT, R15, -0x4, RZ ;  /* 0xfffffffc0f0b7810 */ /* 0x000fca0007ffe0ff */
        /* <DEDUP_REMOVED lines=10> */
[----:B-1----:R-:W-:-:S07]  /*0ae0*/  VIADD R16, R22, 0xffffffe ;  /* 0x0ffffffe16107836 */ /* 0x002fce0000000000 */
[----:B------:R0:W1:Y:S02]  /*0af0*/  F2I.FTZ.U32.TRUNC.NTZ R17, R16 ;  /* 0x0000001000117305 */ /* 0x000064000021f000 */
[----:B0-----:R-:W-:Y:S01]  /*0b00*/  MOV R16, RZ ;  /* 0x000000ff00107202 */ /* 0x001fe20000000f00 */
[----:B-1----:R-:W-:-:S04]  /*0b10*/  IMAD.MOV R24, RZ, RZ, -R17 ;  /* 0x000000ffff187224 */ /* 0x002fc800078e0a11 */
[----:B------:R-:W-:Y:S01]  /*0b20*/  IMAD R13, R24, R21, RZ ;  /* 0x00000015180d7224 */ /* 0x000fe200078e02ff */
[----:B------:R-:W-:-:S03]  /*0b30*/  IABS R24, R12 ;  /* 0x0000000c00187213 */ /* 0x000fc60000000000 */
[----:B------:R-:W-:Y:S01]  /*0b40*/  IMAD.HI.U32 R22, R17, R13, R16 ;  /* 0x0000000d11167227 */ /* 0x000fe200078e0010 */
[----:B------:R-:W-:-:S03]  /*0b50*/  IADD3 R13, PT, PT, R23, 0xffffffe, RZ ;  /* 0x0ffffffe170d7810 */ /* 0x000fc60007ffe0ff */
[----:B------:R-:W-:Y:S02]  /*0b60*/  IMAD.MOV R16, RZ, RZ, -R24 ;  /* 0x000000ffff107224 */ /* 0x000fe400078e0a18 */
[----:B------:R-:W-:Y:S01]  /*0b70*/  IMAD.HI.U32 R22, R22, R19, RZ ;  /* 0x0000001316167227 */ /* 0x000fe200078e00ff */
[----:B------:R-:W0:Y:S03]  /*0b80*/  F2I.FTZ.U32.TRUNC.NTZ R13, R13 ;  /* 0x0000000d000d7305 */ /* 0x000e26000021f000 */
[----:B------:R-:W-:-:S05]  /*0b90*/  IMAD R16, R22, R16, R19 ;  /* 0x0000001016107224 */ /* 0x000fca00078e0213 */
[----:B------:R-:W-:Y:S01]  /*0ba0*/  ISETP.GT.U32.AND P1, PT, R21, R16, PT ;  /* 0x000000101500720c */ /* 0x000fe20003f24070 */
[----:B0-----:R-:W-:-:S04]  /*0bb0*/  IMAD.MOV R17, RZ, RZ, -R13 ;  /* 0x000000ffff117224 */ /* 0x001fc800078e0a0d */
[----:B------:R-:W-:-:S08]  /*0bc0*/  IMAD R17, R17, R20, RZ ;  /* 0x0000001411117224 */ /* 0x000fd000078e02ff */
[----:B------:R-:W-:Y:S02]  /*0bd0*/  @!P1 IMAD.IADD R16, R16, 0x1, -R21 ;  /* 0x0000000110109824 */ /* 0x000fe400078e0a15 */
[----:B------:R-:W-:Y:S01]  /*0be0*/  @!P1 VIADD R22, R22, 0x1 ;  /* 0x0000000116169836 */ /* 0x000fe20000000000 */
[----:B------:R-:W-:Y:S02]  /*0bf0*/  ISETP.NE.AND P1, PT, R12, RZ, PT ;  /* 0x000000ff0c00720c */ /* 0x000fe40003f25270 */
[----:B------:R-:W-:-:S13]  /*0c00*/  ISETP.GE.U32.AND P0, PT, R16, R21, PT ;  /* 0x000000151000720c */ /* 0x000fda0003f06070 */
[----:B------:R-:W-:-:S05]  /*0c10*/  @P0 VIADD R22, R22, 0x1 ;  /* 0x0000000116160836 */ /* 0x000fca0000000000 */
[----:B------:R-:W-:-:S05]  /*0c20*/  MOV R9, R22 ;  /* 0x0000001600097202 */ /* 0x000fca0000000f00 */
[----:B------:R-:W-:Y:S01]  /*0c30*/  @!P2 IMAD.MOV R9, RZ, RZ, -R9 ;  /* 0x000000ffff09a224 */ /* 0x000fe200078e0a09 */
[----:B------:R-:W-:Y:S02]  /*0c40*/  @!P1 LOP3.LUT R9, RZ, R12, RZ, 0x33, !PT ;  /* 0x0000000cff099212 */ /* 0x000fe400078e33ff */
[----:B------:R-:W-:Y:S02]  /*0c50*/  IABS R12, R18 ;  /* 0x00000012000c7213 */ /* 0x000fe40000000000 */
[----:B------:R-:W-:Y:S02]  /*0c60*/  IABS R19, R9 ;  /* 0x0000000900137213 */ /* 0x000fe40000000000 */
[----:B------:R-:W-:Y:S01]  /*0c70*/  IADD3 R16, PT, PT, RZ, -R12, RZ ;  /* 0x8000000cff107210 */ /* 0x000fe20007ffe0ff */
[----:B------:R-:W-:Y:S01]  /*0c80*/  IMAD.MOV.U32 R12, RZ, RZ, RZ ;  /* 0x000000ffff0c7224 */ /* 0x000fe200078e00ff */
[----:B------:R-:W-:-:S03]  /*0c90*/  ISETP.GE.AND P2, PT, R9, RZ, PT ;  /* 0x000000ff0900720c */ /* 0x000fc60003f46270 */
[----:B------:R-:W-:-:S04]  /*0ca0*/  IMAD.HI.U32 R12, R13, R17, R12 ;  /* 0x000000110d0c7227 */ /* 0x000fc800078e000c */
[----:B------:R-:W-:Y:S02]  /*0cb0*/  IMAD.MOV.U32 R13, RZ, RZ, R16 ;  /* 0x000000ffff0d7224 */ /* 0x000fe400078e0010 */
[----:B------:R-:W-:-:S04]  /*0cc0*/  IMAD.HI.U32 R12, R12, R19, RZ ;  /* 0x000000130c0c7227 */ /* 0x000fc800078e00ff */
[----:B------:R-:W-:-:S05]  /*0cd0*/  IMAD R13, R12, R13, R19 ;  /* 0x0000000d0c0d7224 */ /* 0x000fca00078e0213 */
[----:B------:R-:W-:-:S13]  /*0ce0*/  ISETP.GT.U32.AND P0, PT, R20, R13, PT ;  /* 0x0000000d1400720c */ /* 0x000fda0003f04070 */
[----:B------:R-:W-:Y:S02]  /*0cf0*/  @!P0 IADD3 R13, PT, PT, R13, -R20, RZ ;  /* 0x800000140d0d8210 */ /* 0x000fe40007ffe0ff */
[----:B------:R-:W-:Y:S02]  /*0d00*/  ISETP.NE.AND P0, PT, R18, RZ, PT ;  /* 0x000000ff1200720c */ /* 0x000fe40003f05270 */
[----:B------:R-:W-:-:S13]  /*0d10*/  ISETP.GT.U32.AND P1, PT, R20, R13, PT ;  /* 0x0000000d1400720c */ /* 0x000fda0003f24070 */
[----:B------:R-:W-:-:S04]  /*0d20*/  @!P1 IMAD.IADD R13, R13, 0x1, -R20 ;  /* 0x000000010d0d9824 */ /* 0x000fc800078e0a14 */
[----:B------:R-:W-:-:S05]  /*0d30*/  IMAD.MOV.U32 R23, RZ, RZ, R13 ;  /* 0x000000ffff177224 */ /* 0x000fca00078e000d */
[----:B------:R-:W-:Y:S02]  /*0d40*/  @!P2 IADD3 R23, PT, PT, -R23, RZ, RZ ;  /* 0x000000ff1717a210 */ /* 0x000fe40007ffe1ff */
        /* <DEDUP_REMOVED lines=23> */
[----:B------:R-:W-:Y:S02]  /*0ec0*/  IMAD R16, R22, R16, R19 ;  /* 0x0000001016107224 */ /* 0x000fe400078e0213 */
[----:B------:R-:W-:-:S03]  /*0ed0*/  VIADD R11, R23, 0xffffffe ;  /* 0x0ffffffe170b7836 */ /* 0x000fc60000000000 */
[----:B------:R-:W-:-:S03]  /*0ee0*/  ISETP.GT.U32.AND P1, PT, R21, R16, PT ;  /* 0x000000101500720c */ /* 0x000fc60003f24070 */
[----:B------:R-:W0:Y:S10]  /*0ef0*/  F2I.FTZ.U32.TRUNC.NTZ R11, R11 ;  /* 0x0000000b000b7305 */ /* 0x000e34000021f000 */
[----:B------:R-:W-:Y:S01]  /*0f00*/  @!P1 IADD3 R16, PT, PT, R16, -R21, RZ ;  /* 0x8000001510109210 */ /* 0x000fe20007ffe0ff */
[----:B------:R-:W-:Y:S01]  /*0f10*/  @!P1 VIADD R22, R22, 0x1 ;  /* 0x0000000116169836 */ /* 0x000fe20000000000 */
[----:B------:R-:W-:-:S02]  /*0f20*/  ISETP.NE.AND P1, PT, R10, RZ, PT ;  /* 0x000000ff0a00720c */ /* 0x000fc40003f25270 */
[----:B------:R-:W-:Y:S01]  /*0f30*/  ISETP.GE.U32.AND P0, PT, R16, R21, PT ;  /* 0x000000151000720c */ /* 0x000fe20003f06070 */
[----:B0-----:R-:W-:-:S04]  /*0f40*/  IMAD.MOV R17, RZ, RZ, -R11 ;  /* 0x000000ffff117224 */ /* 0x001fc800078e0a0b */
[----:B------:R-:W-:-:S08]  /*0f50*/  IMAD R17, R17, R20, RZ ;  /* 0x0000001411117224 */ /* 0x000fd000078e02ff */
[----:B------:R-:W-:-:S05]  /*0f60*/  @P0 IADD3 R22, PT, PT, R22, 0x1, RZ ;  /* 0x0000000116160810 */ /* 0x000fca0007ffe0ff */
[----:B------:R-:W-:-:S05]  /*0f70*/  IMAD.MOV.U32 R9, RZ, RZ, R22 ;  /* 0x000000ffff097224 */ /* 0x000fca00078e0016 */
[----:B------:R-:W-:Y:S02]  /*0f80*/  @!P2 IADD3 R9, PT, PT, -R9, RZ, RZ ;  /* 0x000000ff0909a210 */ /* 0x000fe40007ffe1ff */
[----:B------:R-:W-:Y:S02]  /*0f90*/  @!P1 LOP3.LUT R9, RZ, R10, RZ, 0x33, !PT ;  /* 0x0000000aff099212 */ /* 0x000fe400078e33ff */
[----:B------:R-:W-:Y:S02]  /*0fa0*/  IABS R10, R18 ;  /* 0x00000012000a7213 */ /* 0x000fe40000000000 */
[----:B------:R-:W-:Y:S02]  /*0fb0*/  IABS R19, R9 ;  /* 0x0000000900137213 */ /* 0x000fe40000000000 */
[----:B------:R-:W-:Y:S01]  /*0fc0*/  ISETP.GE.AND P2, PT, R9, RZ, PT ;  /* 0x000000ff0900720c */ /* 0x000fe20003f46270 */
[----:B------:R-:W-:Y:S02]  /*0fd0*/  IMAD.MOV R16, RZ, RZ, -R10 ;  /* 0x000000ffff107224 */ /* 0x000fe400078e0a0a */
[----:B------:R-:W-:-:S04]  /*0fe0*/  IMAD.MOV.U32 R10, RZ, RZ, RZ ;  /* 0x000000ffff0a7224 */ /* 0x000fc800078e00ff */
[----:B------:R-:W-:Y:S01]  /*0ff0*/  IMAD.HI.U32 R10, R11, R17, R10 ;  /* 0x000000110b0a7227 */ /* 0x000fe200078e000a */
[----:B------:R-:W-:-:S05]  /*1000*/  MOV R11, R16 ;  /* 0x00000010000b7202 */ /* 0x000fca0000000f00 */
        /* <DEDUP_REMOVED lines=82> */
[----:B------:R-:W-:-:S04]  /*1530*/  IMAD.HI.U32 R22, R17, R11, R16 ;  /* 0x0000000b11167227 */ /* 0x000fc800078e0010 */
[----:B------:R-:W-:Y:S02]  /*1540*/  IMAD.MOV R11, RZ, RZ, -R24 ;  /* 0x000000ffff0b7224 */ /* 0x000fe400078e0a18 */
[----:B------:R-:W-:-:S04]  /*1550*/  IMAD.HI.U32 R16, R22, R19, RZ ;  /* 0x0000001316107227 */ /* 0x000fc800078e00ff */
[----:B------:R-:W-:Y:S01]  /*1560*/  IMAD R22, R16, R11, R19 ;  /* 0x0000000b10167224 */ /* 0x000fe200078e0213 */
[----:B------:R-:W-:-:S04]  /*1570*/  IADD3 R11, PT, PT, R23, 0xffffffe, RZ ;  /* 0x0ffffffe170b7810 */ /* 0x000fc80007ffe0ff */
[----:B------:R-:W-:Y:S02]  /*1580*/  ISETP.GT.U32.AND P1, PT, R21, R22, PT ;  /* 0x000000161500720c */ /* 0x000fe40003f24070 */
[----:B------:R-:W0:Y:S11]  /*1590*/  F2I.FTZ.U32.TRUNC.NTZ R11, R11 ;  /* 0x0000000b000b7305 */ /* 0x000e36000021f000 */
[----:B------:R-:W-:-:S02]  /*15a0*/  @!P1 IMAD.IADD R22, R22, 0x1, -R21 ;  /* 0x0000000116169824 */ /* 0x000fc400078e0a15 */
[----:B------:R-:W-:Y:S01]  /*15b0*/  @!P1 VIADD R16, R16, 0x1 ;  /* 0x0000000110109836 */ /* 0x000fe20000000000 */
[----:B------:R-:W-:Y:S02]  /*15c0*/  ISETP.NE.AND P1, PT, R10, RZ, PT ;  /* 0x000000ff0a00720c */ /* 0x000fe40003f25270 */
[----:B------:R-:W-:Y:S02]  /*15d0*/  ISETP.GE.U32.AND P0, PT, R22, R21, PT ;  /* 0x000000151600720c */ /* 0x000fe40003f06070 */
[----:B0-----:R-:W-:-:S05]  /*15e0*/  IADD3 R9, PT, PT, RZ, -R11, RZ ;  /* 0x8000000bff097210 */ /* 0x001fca0007ffe0ff */
[----:B------:R-:W-:-:S06]  /*15f0*/  IMAD R9, R9, R20, RZ ;  /* 0x0000001409097224 */ /* 0x000fcc00078e02ff */
[----:B------:R-:W-:-:S04]  /*1600*/  @P0 VIADD R16, R16, 0x1 ;  /* 0x0000000110100836 */ /* 0x000fc80000000000 */
        /* <DEDUP_REMOVED lines=45> */
[----:B0-----:R-:W-:-:S12]  /*18e0*/  IMAD.MOV R17, RZ, RZ, -R11 ;  /* 0x000000ffff117224 */ /* 0x001fd800078e0a0b */
[----:B------:R-:W-:Y:S02]  /*18f0*/  @!P1 IMAD.IADD R10, R10, 0x1, -R19 ;  /* 0x000000010a0a9824 */ /* 0x000fe400078e0a13 */
[----:B------:R-:W-:Y:S01]  /*1900*/  @!P1 VIADD R20, R20, 0x1 ;  /* 0x0000000114149836 */ /* 0x000fe20000000000 */
[----:B------:R-:W-:Y:S02]  /*1910*/  ISETP.NE.AND P1, PT, R13, RZ, PT ;  /* 0x000000ff0d00720c */ /* 0x000fe40003f25270 */
[----:B------:R-:W-:Y:S02]  /*1920*/  ISETP.GE.U32.AND P0, PT, R10, R19, PT ;  /* 0x000000130a00720c */ /* 0x000fe40003f06070 */
[----:B------:R-:W-:-:S04]  /*1930*/  IABS R10, R18 ;  /* 0x00000012000a7213 */ /* 0x000fc80000000000 */
[----:B------:R-:W-:Y:S01]  /*1940*/  IADD3 R19, PT, PT, RZ, -R10, RZ ;  /* 0x8000000aff137210 */ /* 0x000fe20007ffe0ff */
[----:B------:R-:W-:-:S06]  /*1950*/  IMAD.MOV.U32 R10, RZ, RZ, RZ ;  /* 0x000000ffff0a7224 */ /* 0x000fcc00078e00ff */
[----:B------:R-:W-:-:S05]  /*1960*/  @P0 VIADD R20, R20, 0x1 ;  /* 0x0000000114140836 */ /* 0x000fca0000000000 */
[----:B------:R-:W-:-:S05]  /*1970*/  MOV R16, R20 ;  /* 0x0000001400107202 */ /* 0x000fca0000000f00 */
[----:B------:R-:W-:Y:S01]  /*1980*/  @!P2 IMAD.MOV R16, RZ, RZ, -R16 ;  /* 0x000000ffff10a224 */ /* 0x000fe200078e0a10 */
[----:B------:R-:W-:Y:S01]  /*1990*/  @!P1 LOP3.LUT R16, RZ, R13, RZ, 0x33, !PT ;  /* 0x0000000dff109212 */ /* 0x000fe200078e33ff */
[----:B------:R-:W-:-:S03]  /*19a0*/  IMAD R13, R17, R12, RZ ;  /* 0x0000000c110d7224 */ /* 0x000fc600078e02ff */
[----:B------:R-:W-:Y:S01]  /*19b0*/  IABS R17, R16 ;  /* 0x0000001000117213 */ /* 0x000fe20000000000 */
[----:B------:R-:W-:Y:S01]  /*19c0*/  IMAD.HI.U32 R11, R11, R13, R10 ;  /* 0x0000000d0b0b7227 */ /* 0x000fe200078e000a */
[----:B------:R-:W-:Y:S02]  /*19d0*/  MOV R13, R19 ;  /* 0x00000013000d7202 */ /* 0x000fe40000000f00 */
[----:B------:R-:W-:Y:S01]  /*19e0*/  ISETP.GE.AND P2, PT, R16, RZ, PT ;  /* 0x000000ff1000720c */ /* 0x000fe20003f46270 */
[----:B------:R-:W-:-:S04]  /*19f0*/  IMAD.MOV.U32 R10, RZ, RZ, R17 ;  /* 0x000000ffff0a7224 */ /* 0x000fc800078e0011 */
[----:B------:R-:W-:-:S04]  /*1a00*/  IMAD.HI.U32 R11, R11, R10, RZ ;  /* 0x0000000a0b0b7227 */ /* 0x000fc800078e00ff */
[----:B------:R-:W-:-:S05]  /*1a10*/  IMAD R11, R11, R13, R10 ;  /* 0x0000000d0b0b7224 */ /* 0x000fca00078e020a */
[----:B------:R-:W-:-:S13]  /*1a20*/  ISETP.GT.U32.AND P0, PT, R12, R11, PT ;  /* 0x0000000b0c00720c */ /* 0x000fda0003f04070 */
[----:B------:R-:W-:Y:S01]  /*1a30*/  @!P0 IMAD.IADD R11, R11, 0x1, -R12 ;  /* 0x000000010b0b8824 */ /* 0x000fe200078e0a0c */
[----:B------:R-:W-:-:S04]  /*1a40*/  ISETP.NE.AND P0, PT, R18, RZ, PT ;  /* 0x000000ff1200720c */ /* 0x000fc80003f05270 */
[----:B------:R-:W-:-:S13]  /*1a50*/  ISETP.GT.U32.AND P1, PT, R12, R11, PT ;  /* 0x0000000b0c00720c */ /* 0x000fda0003f24070 */
[----:B------:R-:W-:-:S05]  /*1a60*/  @!P1 IMAD.IADD R11, R11, 0x1, -R12 ;  /* 0x000000010b0b9824 */ /* 0x000fca00078e0a0c */
[----:B------:R-:W-:Y:S02]  /*1a70*/  @!P2 IADD3 R11, PT, PT, -R11, RZ, RZ ;  /* 0x000000ff0b0ba210 */ /* 0x000fe40007ffe1ff */
[----:B------:R-:W-:-:S05]  /*1a80*/  @!P0 LOP3.LUT R11, RZ, R18, RZ, 0x33, !PT ;  /* 0x00000012ff0b8212 */ /* 0x000fca00078e33ff */
[----:B------:R0:W-:Y:S04]  /*1a90*/  STG.E desc[UR6][R6.64+-0x20], R11 ;  /* 0xffffe00b06007986 */ /* 0x0001e8000c101906 */
[----:B------:R-:W2:Y:S01]  /*1aa0*/  LDG.E R5, desc[UR6][R4.64] ;  /* 0x0000000604057981 */ /* 0x000ea2000c1e1900 */
[----:B------:R-:W-:Y:S02]  /*1ab0*/  LOP3.LUT R15, R15, 0x7ffffff8, RZ, 0xc0, !PT ;  /* 0x7ffffff80f0f7812 */ /* 0x000fe400078ec0ff */
[-C--:B--2---:R-:W-:Y:S02]  /*1ac0*/  IABS R19, R5.reuse ;  /* 0x0000000500137213 */ /* 0x084fe40000000000 */
[-C--:B0-----:R-:W-:Y:S02]  /*1ad0*/  IABS R6, R5.reuse ;  /* 0x0000000500067213 */ /* 0x081fe40000000000 */
[----:B------:R-:W0:Y:S01]  /*1ae0*/  I2F.RP R17, R19 ;  /* 0x0000001300117306 */ /* 0x000e220000209400 */
[----:B------:R-:W-:-:S02]  /*1af0*/  LOP3.LUT R16, R16, R5, RZ, 0x3c, !PT ;  /* 0x0000000510107212 */ /* 0x000fc400078e3cff */
[----:B------:R-:W-:Y:S02]  /*1b00*/  IMAD.MOV R4, RZ, RZ, -R6 ;  /* 0x000000ffff047224 */ /* 0x000fe400078e0a06 */
[----:B------:R-:W-:-:S03]  /*1b10*/  ISETP.GE.AND P2, PT, R16, RZ, PT ;  /* 0x000000ff1000720c */ /* 0x000fc60003f46270 */
[----:B0-----:R-:W0:Y:S02]  /*1b20*/  MUFU.RCP R17, R17 ;  /* 0x0000001100117308 */ /* 0x001e240000001000 */
[----:B0-----:R-:W-:-:S06]  /*1b30*/  VIADD R12, R17, 0xffffffe ;  /* 0x0ffffffe110c7836 */ /* 0x001fcc0000000000 */
[----:B------:R0:W1:Y:S02]  /*1b40*/  F2I.FTZ.U32.TRUNC.NTZ R13, R12 ;  /* 0x0000000c000d7305 */ /* 0x000064000021f000 */
[----:B0-----:R-:W-:Y:S02]  /*1b50*/  HFMA2 R12, -RZ, RZ, 0, 0 ;  /* 0x00000000ff0c7431 */ /* 0x001fe400000001ff */
[----:B-1----:R-:W-:-:S04]  /*1b60*/  IMAD.MOV R18, RZ, RZ, -R13 ;  /* 0x000000ffff127224 */ /* 0x002fc800078e0a0d */
[----:B------:R-:W-:-:S04]  /*1b70*/  IMAD R21, R18, R19, RZ ;  /* 0x0000001312157224 */ /* 0x000fc800078e02ff */
[----:B------:R-:W-:-:S06]  /*1b80*/  IMAD.HI.U32 R13, R13, R21, R12 ;  /* 0x000000150d0d7227 */ /* 0x000fcc00078e000c */
[----:B------:R-:W-:-:S04]  /*1b90*/  IMAD.HI.U32 R13, R13, R10, RZ ;  /* 0x0000000a0d0d7227 */ /* 0x000fc800078e00ff */
[----:B------:R-:W-:-:S05]  /*1ba0*/  IMAD R10, R13, R4, R10 ;  /* 0x000000040d0a7224 */ /* 0x000fca00078e020a */
[----:B------:R-:W-:-:S13]  /*1bb0*/  ISETP.GT.U32.AND P1, PT, R19, R10, PT ;  /* 0x0000000a1300720c */ /* 0x000fda0003f24070 */
[----:B------:R-:W-:Y:S01]  /*1bc0*/  @!P1 IMAD.IADD R10, R10, 0x1, -R19 ;  /* 0x000000010a0a9824 */ /* 0x000fe200078e0a13 */
[----:B------:R-:W-:Y:S02]  /*1bd0*/  @!P1 IADD3 R13, PT, PT, R13, 0x1, RZ ;  /* 0x000000010d0d9810 */ /* 0x000fe40007ffe0ff */
[----:B------:R-:W-:Y:S02]  /*1be0*/  ISETP.NE.AND P1, PT, R5, RZ, PT ;  /* 0x000000ff0500720c */ /* 0x000fe40003f25270 */
[----:B------:R-:W-:-:S13]  /*1bf0*/  ISETP.GE.U32.AND P0, PT, R10, R19, PT ;  /* 0x000000130a00720c */ /* 0x000fda0003f06070 */
[----:B------:R-:W-:Y:S01]  /*1c00*/  @P0 VIADD R13, R13, 0x1 ;  /* 0x000000010d0d0836 */ /* 0x000fe20000000000 */
[----:B------:R-:W-:-:S03]  /*1c10*/  ISETP.NE.AND P0, PT, R15, 0x8, PT ;  /* 0x000000080f00780c */ /* 0x000fc60003f05270 */
[----:B------:R-:W-:-:S05]  /*1c20*/  IMAD.MOV.U32 R10, RZ, RZ, R13 ;  /* 0x000000ffff0a7224 */ /* 0x000fca00078e000d */
[----:B------:R-:W-:Y:S02]  /*1c30*/  @!P2 IADD3 R10, PT, PT, -R10, RZ, RZ ;  /* 0x000000ff0a0aa210 */ /* 0x000fe40007ffe1ff */
[----:B------:R-:W-:-:S03]  /*1c40*/  @!P1 LOP3.LUT R10, RZ, R5, RZ, 0x33, !PT ;  /* 0x00000005ff0a9212 */ /* 0x000fc600078e33ff */
[----:B------:R-:W-:Y:S05]  /*1c50*/  @!P0 BRA `(.L_x_2) ;  /* 0x0000001800a08947 */ /* 0x000fea0003800000 */
[----:B------:R-:W0:Y:S01]  /*1c60*/  LDC.64 R4, c[0x0][0x3a0] ;  /* 0x0000e800ff047b82 */ /* 0x000e220000000a00 */
[----:B------:R-:W1:Y:S01]  /*1c70*/  LDCU.64 UR8, c[0x0][0x3a8] ;  /* 0x00007500ff0877ac */ /* 0x000e620008000a00 */
[----:B------:R-:W-:-:S05]  /*1c80*/  UMOV UR4, 0x8 ;  /* 0x0000000800047882 */ /* 0x000fca0000000000 */
.L_x_3:
[----:B------:R-:W-:-:S04]  /*1c90*/  VIADD R21, R9, 0xffffffff ;  /* 0xffffffff09157836 */ /* 0x000fc80000000000 */
[----:B0-----:R-:W-:-:S05]  /*1ca0*/  IMAD.WIDE.U32 R20, R21, 0x4, R4 ;  /* 0x0000000415147825 */ /* 0x001fca00078e0004 */
[----:B------:R-:W2:Y:S01]  /*1cb0*/  LDG.E R18, desc[UR6][R20.64] ;  /* 0x0000000614127981 */ /* 0x000ea2000c1e1900 */
[----:B------:R-:W-:Y:S02]  /*1cc0*/  IABS R11, R10 ;  /* 0x0000000a000b7213 */ /* 0x000fe40000000000 */
[----:B------:R-:W-:Y:S02]  /*1cd0*/  ISETP.GE.AND P1, PT, R10, RZ, PT ;  /* 0x000000ff0a00720c */ /* 0x000fe40003f26270 */
[-C--:B--2---:R-:W-:Y:S02]  /*1ce0*/  IABS R12, R18.reuse ;  /* 0x00000012000c7213 */ /* 0x084fe40000000000 */
[----:B------:R-:W-:Y:S02]  /*1cf0*/  IABS R19, R18 ;  /* 0x0000001200137213 */ /* 0x000fe40000000000 */
[----:B------:R-:W0:Y:S03]  /*1d00*/  I2F.RP R13, R12 ;  /* 0x0000000c000d7306 */ /* 0x000e260000209400 */
[----:B------:R-:W-:-:S05]  /*1d10*/  IMAD.MOV R25, RZ, RZ, -R19 ;  /* 0x000000ffff197224 */ /* 0x000fca00078e0a13 */
[----:B0-----:R-:W0:Y:S02]  /*1d20*/  MUFU.RCP R13, R13 ;  /* 0x0000000d000d7308 */ /* 0x001e240000001000 */
[----:B0-----:R-:W-:-:S06]  /*1d30*/  VIADD R6, R13, 0xffffffe ;  /* 0x0ffffffe0d067836 */ /* 0x001fcc0000000000 */
[----:B------:R0:W2:Y:S02]  /*1d40*/  F2I.FTZ.U32.TRUNC.NTZ R7, R6 ;  /* 0x0000000600077305 */ /* 0x0000a4000021f000 */
[----:B0-----:R-:W-:Y:S01]  /*1d50*/  IMAD.MOV.U32 R6, RZ, RZ, RZ ;  /* 0x000000ffff067224 */ /* 0x001fe200078e00ff */
[----:B--2---:R-:W-:-:S05]  /*1d60*/  IADD3 R17, PT, PT, RZ, -R7, RZ ;  /* 0x80000007ff117210 */ /* 0x004fca0007ffe0ff */
[----:B------:R-:W-:-:S04]  /*1d70*/  IMAD R17, R17, R12, RZ ;  /* 0x0000000c11117224 */ /* 0x000fc800078e02ff */
[----:B------:R-:W-:-:S06]  /*1d80*/  IMAD.HI.U32 R16, R7, R17, R6 ;  /* 0x0000001107107227 */ /* 0x000fcc00078e0006 */
        /* <DEDUP_REMOVED lines=8> */
[----:B------:R-:W-:Y:S01]  /*1e10*/  @!P1 IMAD.MOV R25, RZ, RZ, -R25 ;  /* 0x000000ffff199224 */ /* 0x000fe200078e0a19 */
[----:B------:R-:W-:Y:S02]  /*1e20*/  LEA.HI.X.SX32 R12, R9, R8, 0x1, P2 ;  /* 0x00000008090c7211 */ /* 0x000fe400010f0eff */
[C---:B-1----:R-:W-:Y:S02]  /*1e30*/  LEA R6, P2, R7.reuse, UR8, 0x2 ;  /* 0x0000000807067c11 */ /* 0x042fe4000f8410ff */
[----:B------:R-:W-:Y:S02]  /*1e40*/  @!P0 LOP3.LUT R25, RZ, R18, RZ, 0x33, !PT ;  /* 0x00000012ff198212 */ /* 0x000fe400078e33ff */
[----:B------:R-:W-:-:S05]  /*1e50*/  LEA.HI.X R7, R7, UR9, R12, 0x2, P2 ;  /* 0x0000000907077c11 */ /* 0x000fca00090f140c */
[----:B------:R0:W-:Y:S04]  /*1e60*/  STG.E desc[UR6][R6.64+-0x4], R25 ;  /* 0xfffffc1906007986 */ /* 0x0001e8000c101906 */
[----:B------:R-:W2:Y:S01]  /*1e70*/  LDG.E R23, desc[UR6][R20.64] ;  /* 0x0000000614177981 */ /* 0x000ea2000c1e1900 */
[----:B------:R-:W-:-:S05]  /*1e80*/  IADD3 R13, PT, PT, R9, -0x2, RZ ;  /* 0xfffffffe090d7810 */ /* 0x000fca0007ffe0ff */
[----:B------:R-:W-:-:S05]  /*1e90*/  IMAD.WIDE.U32 R12, R13, 0x4, R4 ;  /* 0x000000040d0c7825 */ /* 0x000fca00078e0004 */
[----:B------:R-:W3:Y:S01]  /*1ea0*/  LDG.E R19, desc[UR6][R12.64] ;  /* 0x000000060c137981 */ /* 0x000ee2000c1e1900 */
[----:B------:R-:W-:Y:S02]  /*1eb0*/  MOV R16, RZ ;  /* 0x000000ff00107202 */ /* 0x000fe40000000f00 */
[-C--:B--2---:R-:W-:Y:S02]  /*1ec0*/  IABS R18, R23.reuse ;  /* 0x0000001700127213 */ /* 0x084fe40000000000 */
[-C--:B------:R-:W-:Y:S02]  /*1ed0*/  IABS R24, R23.reuse ;  /* 0x0000001700187213 */ /* 0x080fe40000000000 */
[----:B------:R-:W1:Y:S01]  /*1ee0*/  I2F.RP R22, R18 ;  /* 0x0000001200167306 */ /* 0x000e620000209400 */
[----:B------:R-:W-:-:S04]  /*1ef0*/  LOP3.LUT R10, R10, R23, RZ, 0x3c, !PT ;  /* 0x000000170a0a7212 */ /* 0x000fc800078e3cff */
[----:B------:R-:W-:Y:S02]  /*1f00*/  ISETP.GE.AND P2, PT, R10, RZ, PT ;  /* 0x000000ff0a00720c */ /* 0x000fe40003f46270 */
[----:B---3--:R-:W-:Y:S01]  /*1f10*/  IABS R21, R19 ;  /* 0x0000001300157213 */ /* 0x008fe20000000000 */
[----:B-1----:R-:W1:Y:S02]  /*1f20*/  MUFU.RCP R22, R22 ;  /* 0x0000001600167308 */ /* 0x002e640000001000 */
[----:B-1----:R-:W-:-:S06]  /*1f30*/  VIADD R17, R22, 0xffffffe ;  /* 0x0ffffffe16117836 */ /* 0x002fcc0000000000 */
[----:B------:R-:W0:Y:S02]  /*1f40*/  F2I.FTZ.U32.TRUNC.NTZ R17, R17 ;  /* 0x0000001100117305 */ /* 0x000e24000021f000 */
[----:B0-----:R-:W-:-:S04]  /*1f50*/  IMAD.MOV R25, RZ, RZ, -R17 ;  /* 0x000000ffff197224 */ /* 0x001fc800078e0a11 */
[----:B------:R-:W-:-:S04]  /*1f60*/  IMAD R25, R25, R18, RZ ;  /* 0x0000001219197224 */ /* 0x000fc800078e02ff */
[----:B------:R-:W-:Y:S02]  /*1f70*/  IMAD.HI.U32 R20, R17, R25, R16 ;  /* 0x0000001911147227 */ /* 0x000fe400078e0010 */
[----:B------:R-:W0:Y:S02]  /*1f80*/  I2F.RP R16, R21 ;  /* 0x0000001500107306 */ /* 0x000e240000209400 */
[----:B------:R-:W-:Y:S02]  /*1f90*/  IMAD.MOV R17, RZ, RZ, -R24 ;  /* 0x000000ffff117224 */ /* 0x000fe400078e0a18 */
[----:B------:R-:W-:-:S04]  /*1fa0*/  IMAD.HI.U32 R20, R20, R11, RZ ;  /* 0x0000000b14147227 */ /* 0x000fc800078e00ff */
[----:B------:R-:W-:-:S05]  /*1fb0*/  IMAD R17, R20, R17, R11 ;  /* 0x0000001114117224 */ /* 0x000fca00078e020b */
[----:B------:R-:W-:Y:S01]  /*1fc0*/  ISETP.GT.U32.AND P0, PT, R18, R17, PT ;  /* 0x000000111200720c */ /* 0x000fe20003f04070 */
[----:B0-----:R-:W0:-:S12]  /*1fd0*/  MUFU.RCP R16, R16 ;  /* 0x0000001000107308 */ /* 0x001e180000001000 */
[----:B------:R-:W-:Y:S02]  /*1fe0*/  @!P0 IMAD.IADD R17, R17, 0x1, -R18 ;  /* 0x0000000111118824 */ /* 0x000fe400078e0a12 */
[----:B------:R-:W-:Y:S01]  /*1ff0*/  @!P0 VIADD R20, R20, 0x1 ;  /* 0x0000000114148836 */ /* 0x000fe20000000000 */
[----:B------:R-:W-:Y:S02]  /*2000*/  ISETP.NE.AND P0, PT, R23, RZ, PT ;  /* 0x000000ff1700720c */ /* 0x000fe40003f05270 */
[----:B------:R-:W-:Y:S02]  /*2010*/  ISETP.GE.U32.AND P1, PT, R17, R18, PT ;  /* 0x000000121100720c */ /* 0x000fe40003f26070 */
[----:B0-----:R-:W-:Y:S02]  /*2020*/  IADD3 R11, PT, PT, R16, 0xffffffe, RZ ;  /* 0x0ffffffe100b7810 */ /* 0x001fe40007ffe0ff */
[----:B------:R-:W-:-:S04]  /*2030*/  IABS R16, R19 ;  /* 0x0000001300107213 */ /* 0x000fc80000000000 */
[----:B------:R-:W0:Y:S05]  /*2040*/  F2I.FTZ.U32.TRUNC.NTZ R11, R11 ;  /* 0x0000000b000b7305 */ /* 0x000e2a000021f000 */
[----:B------:R-:W-:-:S05]  /*2050*/  @P1 VIADD R20, R20, 0x1 ;  /* 0x0000000114141836 */ /* 0x000fca0000000000 */
[----:B------:R-:W-:Y:S01]  /*2060*/  MOV R18, R20 ;  /* 0x0000001400127202 */ /* 0x000fe20000000f00 */
[----:B0-----:R-:W-:-:S04]  /*2070*/  IMAD.MOV R10, RZ, RZ, -R11 ;  /* 0x000000ffff0a7224 */ /* 0x001fc800078e0a0b */
[----:B------:R-:W-:Y:S01]  /*2080*/  @!P2 IMAD.MOV R18, RZ, RZ, -R18 ;  /* 0x000000ffff12a224 */ /* 0x000fe200078e0a12 */
[----:B------:R-:W-:Y:S01]  /*2090*/  @!P0 LOP3.LUT R18, RZ, R23, RZ, 0x33, !PT ;  /* 0x00000017ff128212 */ /* 0x000fe200078e33ff */
[----:B------:R-:W-:Y:S01]  /*20a0*/  IMAD R17, R10, R21, RZ ;  /* 0x000000150a117224 */ /* 0x000fe200078e02ff */
[----:B------:R-:W-:Y:S01]  /*20b0*/  IADD3 R23, PT, PT, RZ, -R16, RZ ;  /* 0x80000010ff177210 */ /* 0x000fe20007ffe0ff */
[----:B------:R-:W-:Y:S01]  /*20c0*/  IMAD.MOV.U32 R10, RZ, RZ, RZ ;  /* 0x000000ffff0a7224 */ /* 0x000fe200078e00ff */
[----:B------:R-:W-:Y:S02]  /*20d0*/  IABS R20, R18 ;  /* 0x0000001200147213 */ /* 0x000fe40000000000 */
[----:B------:R-:W-:Y:S01]  /*20e0*/  ISETP.GE.AND P2, PT, R18, RZ, PT ;  /* 0x000000ff1200720c */ /* 0x000fe20003f46270 */
[----:B------:R-:W-:-:S06]  /*20f0*/  IMAD.HI.U32 R11, R11, R17, R10 ;  /* 0x000000110b0b7227 */ /* 0x000fcc00078e000a */
[----:B------:R-:W-:-:S04]  /*2100*/  IMAD.HI.U32 R11, R11, R20, RZ ;  /* 0x000000140b0b7227 */ /* 0x000fc800078e00ff */
[----:B------:R-:W-:-:S05]  /*2110*/  IMAD R23, R11, R23, R20 ;  /* 0x000000170b177224 */ /* 0x000fca00078e0214 */
[----:B------:R-:W-:-:S13]  /*2120*/  ISETP.GT.U32.AND P0, PT, R21, R23, PT ;  /* 0x000000171500720c */ /* 0x000fda0003f04070 */
[----:B------:R-:W-:Y:S01]  /*2130*/  @!P0 IMAD.IADD R23, R23, 0x1, -R21 ;  /* 0x0000000117178824 */ /* 0x000fe200078e0a15 */
[----:B------:R-:W-:-:S04]  /*2140*/  ISETP.NE.AND P0, PT, R19, RZ, PT ;  /* 0x000000ff1300720c */ /* 0x000fc80003f05270 */
[----:B------:R-:W-:-:S13]  /*2150*/  ISETP.GT.U32.AND P1, PT, R21, R23, PT ;  /* 0x000000171500720c */ /* 0x000fda0003f24070 */
[----:B------:R-:W-:-:S05]  /*2160*/  @!P1 IADD3 R23, PT, PT, R23, -R21, RZ ;  /* 0x8000001517179210 */ /* 0x000fca0007ffe0ff */
        /* <DEDUP_REMOVED lines=12> */
[----:B-1----:R-:W1:Y:S02]  /*2230*/  MUFU.RCP R22, R22 ;  /* 0x0000001600167308 */ /* 0x002e640000001000 */
[----:B-1----:R-:W-:-:S06]  /*2240*/  IADD3 R10, PT, PT, R22, 0xffffffe, RZ ;  /* 0x0ffffffe160a7810 */ /* 0x002fcc0007ffe0ff */
[----:B------:R1:W2:Y:S02]  /*2250*/  F2I.FTZ.U32.TRUNC.NTZ R11, R10 ;  /* 0x0000000a000b7305 */ /* 0x0002a4000021f000 */
[----:B-1----:R-:W-:Y:S02]  /*2260*/  HFMA2 R10, -RZ, RZ, 0, 0 ;  /* 0x00000000ff0a7431 */ /* 0x002fe400000001ff */
[----:B--2---:R-:W-:-:S04]  /*2270*/  IMAD.MOV R12, RZ, RZ, -R11 ;  /* 0x000000ffff0c7224 */ /* 0x004fc800078e0a0b */
[----:B0-----:R-:W-:Y:S02]  /*2280*/  IMAD R23, R12, R21, RZ ;  /* 0x000000150c177224 */ /* 0x001fe400078e02ff */
[----:B------:R-:W-:Y:S01]  /*2290*/  IMAD.MOV.U32 R12, RZ, RZ, R24 ;  /* 0x000000ffff0c7224 */ /* 0x000fe200078e0018 */
[----:B------:R-:W-:Y:S01]  /*22a0*/  IABS R24, R13 ;  /* 0x0000000d00187213 */ /* 0x000fe20000000000 */
        /* <DEDUP_REMOVED lines=12> */
[----:B------:R-:W-:Y:S02]  /*2370*/  IABS R22, R19 ;  /* 0x0000001300167213 */ /* 0x000fe40000000000 */
[----:B------:R0:W1:Y:S07]  /*2380*/  F2I.FTZ.U32.TRUNC.NTZ R11, R10 ;  /* 0x0000000a000b7305 */ /* 0x00006e000021f000 */
[----:B------:R-:W-:-:S02]  /*2390*/  @P1 VIADD R23, R23, 0x1 ;  /* 0x0000000117171836 */ /* 0x000fc40000000000 */
[----:B0-----:R-:W-:-:S03]  /*23a0*/  IMAD.MOV.U32 R10, RZ, RZ, RZ ;  /* 0x000000ffff0a7224 */ /* 0x001fc600078e00ff */
[----:B------:R-:W-:Y:S02]  /*23b0*/  MOV R18, R23 ;  /* 0x0000001700127202 */ /* 0x000fe40000000f00 */
[----:B------:R-:W-:Y:S01]  /*23c0*/  IADD3 R23, PT, PT, RZ, -R22, RZ ;  /* 0x80000016ff177210 */ /* 0x000fe20007ffe0ff */
[----:B-1----:R-:W-:Y:S02]  /*23d0*/  IMAD.MOV R21, RZ, RZ, -R11 ;  /* 0x000000ffff157224 */ /* 0x002fe400078e0a0b */
[----:B------:R-:W-:Y:S01]  /*23e0*/  @!P2 IMAD.MOV R18, RZ, RZ, -R18 ;  /* 0x000000ffff12a224 */ /* 0x000fe200078e0a12 */
[----:B------:R-:W-:Y:S01]  /*23f0*/  @!P0 LOP3.LUT R18, RZ, R13, RZ, 0x33, !PT ;  /* 0x0000000dff128212 */ /* 0x000fe200078e33ff */
[----:B------:R-:W-:-:S03]  /*2400*/  IMAD R13, R21, R12, RZ ;  /* 0x0000000c150d7224 */ /* 0x000fc600078e02ff */
[----:B------:R-:W-:Y:S01]  /*2410*/  IABS R20, R18 ;  /* 0x0000001200147213 */ /* 0x000fe20000000000 */
[----:B------:R-:W-:Y:S01]  /*2420*/  IMAD.HI.U32 R11, R11, R13, R10 ;  /* 0x0000000d0b0b7227 */ /* 0x000fe200078e000a */
[----:B------:R-:W-:-:S05]  /*2430*/  ISETP.GE.AND P2, PT, R18, RZ, PT ;  /* 0x000000ff1200720c */ /* 0x000fca0003f46270 */
        /* <DEDUP_REMOVED lines=170> */
[----:B------:R-:W-:Y:S01]  /*2ee0*/  VIADD R9, R9, 0xfffffff8 ;  /* 0xfffffff809097836 */ /* 0x000fe20000000000 */
        /* <DEDUP_REMOVED lines=49> */
[----:B------:R-:W-:-:S05]  /*3200*/  IMAD.WIDE.U32 R10, R9, 0x4, R4 ;  /* 0x00000004090a7825 */ /* 0x000fca00078e0004 */
[----:B------:R-:W3:Y:S01]  /*3210*/  LDG.E R19, desc[UR6][R10.64] ;  /* 0x000000060a137981 */ /* 0x000ee2000c1e1900 */
[-C--:B--2---:R-:W-:Y:S02]  /*3220*/  IABS R22, R21.reuse ;  /* 0x0000001500167213 */ /* 0x084fe40000000000 */
[-C--:B------:R-:W-:Y:S02]  /*3230*/  IABS R25, R21.reuse ;  /* 0x0000001500197213 */ /* 0x080fe40000000000 */
[----:B------:R-:W1:Y:S01]  /*3240*/  I2F.RP R24, R22 ;  /* 0x0000001600187306 */ /* 0x000e620000209400 */
[----:B------:R-:W-:Y:S02]  /*3250*/  LOP3.LUT R18, R18, R21, RZ, 0x3c, !PT ;  /* 0x0000001512127212 */ /* 0x000fe400078e3cff */
[----:B---3--:R-:W-:Y:S02]  /*3260*/  IABS R17, R19 ;  /* 0x0000001300117213 */ /* 0x008fe40000000000 */
[----:B------:R-:W-:-:S03]  /*3270*/  ISETP.GE.AND P2, PT, R18, RZ, PT ;  /* 0x000000ff1200720c */ /* 0x000fc60003f46270 */
[----:B------:R-:W2:Y:S08]  /*3280*/  I2F.RP R16, R17 ;  /* 0x0000001100107306 */ /* 0x000eb00000209400 */
[----:B-1----:R-:W1:Y:S08]  /*3290*/  MUFU.RCP R24, R24 ;  /* 0x0000001800187308 */ /* 0x002e700000001000 */
[----:B--2---:R-:W-:Y:S01]  /*32a0*/  MUFU.RCP R16, R16 ;  /* 0x0000001000107308 */ /* 0x004fe20000001000 */
[----:B-1----:R-:W-:-:S07]  /*32b0*/  IADD3 R12, PT, PT, R24, 0xffffffe, RZ ;  /* 0x0ffffffe180c7810 */ /* 0x002fce0007ffe0ff */
[----:B------:R1:W0:Y:S02]  /*32c0*/  F2I.FTZ.U32.TRUNC.NTZ R13, R12 ;  /* 0x0000000c000d7305 */ /* 0x000224000021f000 */
[----:B-1----:R-:W-:Y:S02]  /*32d0*/  IMAD.MOV.U32 R12, RZ, RZ, RZ ;  /* 0x000000ffff0c7224 */ /* 0x002fe400078e00ff */
[----:B0-----:R-:W-:-:S04]  /*32e0*/  IMAD.MOV R23, RZ, RZ, -R13 ;  /* 0x000000ffff177224 */ /* 0x001fc800078e0a0d */
[----:B------:R-:W-:-:S04]  /*32f0*/  IMAD R23, R23, R22, RZ ;  /* 0x0000001617177224 */ /* 0x000fc800078e02ff */
[----:B------:R-:W-:Y:S01]  /*3300*/  IMAD.HI.U32 R13, R13, R23, R12 ;  /* 0x000000170d0d7227 */ /* 0x000fe200078e000c */
[----:B------:R-:W-:-:S05]  /*3310*/  IADD3 R12, PT, PT, RZ, -R25, RZ ;  /* 0x80000019ff0c7210 */ /* 0x000fca0007ffe0ff */
[----:B------:R-:W-:-:S04]  /*3320*/  IMAD.HI.U32 R23, R13, R20, RZ ;  /* 0x000000140d177227 */ /* 0x000fc800078e00ff */
[----:B------:R-:W-:Y:S01]  /*3330*/  IMAD R13, R23, R12, R20 ;  /* 0x0000000c170d7224 */ /* 0x000fe200078e0214 */
[----:B------:R-:W-:Y:S01]  /*3340*/  IABS R20, R19 ;  /* 0x0000001300147213 */ /* 0x000fe20000000000 */
[----:B------:R-:W-:-:S03]  /*3350*/  VIADD R12, R16, 0xffffffe ;  /* 0x0ffffffe100c7836 */ /* 0x000fc60000000000 */
[----:B------:R-:W-:Y:S01]  /*3360*/  ISETP.GT.U32.AND P0, PT, R22, R13, PT ;  /* 0x0000000d1600720c */ /* 0x000fe20003f04070 */
[----:B------:R-:W-:-:S12]  /*3370*/  IMAD.MOV R20, RZ, RZ, -R20 ;  /* 0x000000ffff147224 */ /* 0x000fd800078e0a14 */
[----:B------:R-:W-:Y:S01]  /*3380*/  @!P0 IMAD.IADD R13, R13, 0x1, -R22 ;  /* 0x000000010d0d8824 */ /* 0x000fe200078e0a16 */
[----:B------:R-:W-:Y:S02]  /*3390*/  @!P0 IADD3 R23, PT, PT, R23, 0x1, RZ ;  /* 0x0000000117178810 */ /* 0x000fe40007ffe0ff */
[----:B------:R-:W-:Y:S02]  /*33a0*/  ISETP.NE.AND P0, PT, R21, RZ, PT ;  /* 0x000000ff1500720c */ /* 0x000fe40003f05270 */
[----:B------:R-:W-:Y:S02]  /*33b0*/  ISETP.GE.U32.AND P1, PT, R13, R22, PT ;  /* 0x000000160d00720c */ /* 0x000fe40003f26070 */
[----:B------:R0:W1:Y:S02]  /*33c0*/  F2I.FTZ.U32.TRUNC.NTZ R13, R12 ;  /* 0x0000000c000d7305 */ /* 0x000064000021f000 */
[----:B0-----:R-:W-:-:S09]  /*33d0*/  HFMA2 R12, -RZ, RZ, 0, 0 ;  /* 0x00000000ff0c7431 */ /* 0x001fd200000001ff */
[----:B------:R-:W-:-:S04]  /*33e0*/  @P1 VIADD R23, R23, 0x1 ;  /* 0x0000000117171836 */ /* 0x000fc80000000000 */
[----:B------:R-:W-:Y:S01]  /*33f0*/  IMAD.MOV.U32 R16, RZ, RZ, R23 ;  /* 0x000000ffff107224 */ /* 0x000fe200078e0017 */
[----:B-1----:R-:W-:-:S03]  /*3400*/  IADD3 R18, PT, PT, RZ, -R13, RZ ;  /* 0x8000000dff127210 */ /* 0x002fc60007ffe0ff */
[----:B------:R-:W-:Y:S01]  /*3410*/  @!P2 IMAD.MOV R16, RZ, RZ, -R16 ;  /* 0x000000ffff10a224 */ /* 0x000fe200078e0a10 */
[----:B------:R-:W-:Y:S01]  /*3420*/  @!P0 LOP3.LUT R16, RZ, R21, RZ, 0x33, !PT ;  /* 0x00000015ff108212 */ /* 0x000fe200078e33ff */
[----:B------:R-:W-:-:S03]  /*3430*/  IMAD R21, R18, R17, RZ ;  /* 0x0000001112157224 */ /* 0x000fc600078e02ff */
[----:B------:R-:W-:Y:S01]  /*3440*/  IABS R18, R16 ;  /* 0x0000001000127213 */ /* 0x000fe20000000000 */
[----:B------:R-:W-:Y:S01]  /*3450*/  IMAD.HI.U32 R13, R13, R21, R12 ;  /* 0x000000150d0d7227 */ /* 0x000fe200078e000c */
[----:B------:R-:W-:-:S03]  /*3460*/  ISETP.GE.AND P2, PT, R16, RZ, PT ;  /* 0x000000ff1000720c */ /* 0x000fc60003f46270 */
[----:B------:R-:W-:Y:S02]  /*3470*/  IMAD.MOV.U32 R12, RZ, RZ, R18 ;  /* 0x000000ffff0c7224 */ /* 0x000fe400078e0012 */
        /* <DEDUP_REMOVED lines=8> */
[----:B------:R-:W-:Y:S01]  /*3500*/  @!P2 IMAD.MOV R13, RZ, RZ, -R13 ;  /* 0x000000ffff0da224 */ /* 0x000fe200078e0a0d */
[----:B------:R-:W-:-:S05]  /*3510*/  @!P0 LOP3.LUT R13, RZ, R19, RZ, 0x33, !PT ;  /* 0x00000013ff0d8212 */ /* 0x000fca00078e33ff */
[----:B------:R0:W-:Y:S04]  /*3520*/  STG.E desc[UR6][R6.64+-0x20], R13 ;  /* 0xffffe00d06007986 */ /* 0x0001e8000c101906 */
[----:B------:R-:W2:Y:S01]  /*3530*/  LDG.E R11, desc[UR6][R10.64] ;  /* 0x000000060a0b7981 */ /* 0x000ea2000c1e1900 */
[----:B------:R-:W-:Y:S01]  /*3540*/  UIADD3 UR4, UPT, UPT, UR4, 0x8, URZ ;  /* 0x0000000804047890 */ /* 0x000fe2000fffe0ff */
[-C--:B--2---:R-:W-:Y:S02]  /*3550*/  IABS R21, R11.reuse ;  /* 0x0000000b00157213 */ /* 0x084fe40000000000 */
[-C--:B0-----:R-:W-:Y:S02]  /*3560*/  IABS R6, R11.reuse ;  /* 0x0000000b00067213 */ /* 0x081fe40000000000 */
[----:B------:R-:W0:Y:S01]  /*3570*/  I2F.RP R17, R21 ;  /* 0x0000001500117306 */ /* 0x000e220000209400 */
[----:B------:R-:W-:-:S02]  /*3580*/  LOP3.LUT R16, R16, R11, RZ, 0x3c, !PT ;  /* 0x0000000b10107212 */ /* 0x000fc400078e3cff */
[----:B------:R-:W-:Y:S02]  /*3590*/  IADD3 R7, PT, PT, RZ, -R6, RZ ;  /* 0x80000006ff077210 */ /* 0x000fe40007ffe0ff */
[----:B------:R-:W-:-:S03]  /*35a0*/  ISETP.GE.AND P2, PT, R16, RZ, PT ;  /* 0x000000ff1000720c */ /* 0x000fc60003f46270 */
[----:B0-----:R-:W0:Y:S02]  /*35b0*/  MUFU.RCP R17, R17 ;  /* 0x0000001100117308 */ /* 0x001e240000001000 */
[----:B0-----:R-:W-:-:S06]  /*35c0*/  IADD3 R18, PT, PT, R17, 0xffffffe, RZ ;  /* 0x0ffffffe11127810 */ /* 0x001fcc0007ffe0ff */
[----:B------:R0:W1:Y:S02]  /*35d0*/  F2I.FTZ.U32.TRUNC.NTZ R19, R18 ;  /* 0x0000001200137305 */ /* 0x000064000021f000 */
[----:B0-----:R-:W-:Y:S02]  /*35e0*/  IMAD.MOV.U32 R18, RZ, RZ, RZ ;  /* 0x000000ffff127224 */ /* 0x001fe400078e00ff */
[----:B-1----:R-:W-:-:S04]  /*35f0*/  IMAD.MOV R20, RZ, RZ, -R19 ;  /* 0x000000ffff147224 */ /* 0x002fc800078e0a13 */
[----:B------:R-:W-:-:S04]  /*3600*/  IMAD R23, R20, R21, RZ ;  /* 0x0000001514177224 */ /* 0x000fc800078e02ff */
[----:B------:R-:W-:-:S06]  /*3610*/  IMAD.HI.U32 R19, R19, R23, R18 ;  /* 0x0000001713137227 */ /* 0x000fcc00078e0012 */
[----:B------:R-:W-:-:S04]  /*3620*/  IMAD.HI.U32 R10, R19, R12, RZ ;  /* 0x0000000c130a7227 */ /* 0x000fc800078e00ff */
[----:B------:R-:W-:-:S05]  /*3630*/  IMAD R12, R10, R7, R12 ;  /* 0x000000070a0c7224 */ /* 0x000fca00078e020c */
[----:B------:R-:W-:-:S13]  /*3640*/  ISETP.GT.U32.AND P0, PT, R21, R12, PT ;  /* 0x0000000c1500720c */ /* 0x000fda0003f04070 */
[----:B------:R-:W-:Y:S02]  /*3650*/  @!P0 IMAD.IADD R12, R12, 0x1, -R21 ;  /* 0x000000010c0c8824 */ /* 0x000fe400078e0a15 */
[----:B------:R-:W-:Y:S01]  /*3660*/  @!P0 VIADD R10, R10, 0x1 ;  /* 0x000000010a0a8836 */ /* 0x000fe20000000000 */
[----:B------:R-:W-:Y:S02]  /*3670*/  ISETP.NE.AND P0, PT, R11, RZ, PT ;  /* 0x000000ff0b00720c */ /* 0x000fe40003f05270 */
[----:B------:R-:W-:-:S13]  /*3680*/  ISETP.GE.U32.AND P1, PT, R12, R21, PT ;  /* 0x000000150c00720c */ /* 0x000fda0003f26070 */
[----:B------:R-:W-:Y:S02]  /*3690*/  @P1 IADD3 R10, PT, PT, R10, 0x1, RZ ;  /* 0x000000010a0a1810 */ /* 0x000fe40007ffe0ff */
[----:B------:R-:W-:-:S03]  /*36a0*/  ISETP.NE.AND P1, PT, R15, UR4, PT ;  /* 0x000000040f007c0c */ /* 0x000fc6000bf25270 */
[----:B------:R-:W-:Y:S01]  /*36b0*/  @!P2 IMAD.MOV R10, RZ, RZ, -R10 ;  /* 0x000000ffff0aa224 */ /* 0x000fe200078e0a0a */
[----:B------:R-:W-:-:S09]  /*36c0*/  @!P0 LOP3.LUT R10, RZ, R11, RZ, 0x33, !PT ;  /* 0x0000000bff0a8212 */ /* 0x000fd200078e33ff */
[----:B------:R-:W-:Y:S05]  /*36d0*/  @P1 BRA `(.L_x_3) ;  /* 0xffffffe4006c1947 */ /* 0x000fea000383ffff */
.L_x_2:
[----:B------:R-:W-:-:S13]  /*36e0*/  ISETP.NE.AND P0, PT, R14, RZ, PT ;  /* 0x000000ff0e00720c */ /* 0x000fda0003f05270 */
[----:B------:R-:W-:Y:S05]  /*36f0*/  @!P0 BRA `(.L_x_4) ;  /* 0x0000001400d48947 */ /* 0x000fea0003800000 */
[----:B------:R-:W1:Y:S01]  /*3700*/  LDCU UR4, c[0x0][0x3b8] ;  /* 0x00007700ff0477ac */ /* 0x000e620008000800 */
[----:B------:R-:W-:Y:S01]  /*3710*/  ISETP.GE.U32.AND P1, PT, R14, 0x4, PT ;  /* 0x000000040e00780c */ /* 0x000fe20003f26070 */
[----:B-1----:R-:W-:-:S04]  /*3720*/  ULOP3.LUT UR5, UR4, 0x3, URZ, 0xc0, !UPT ;  /* 0x0000000304057892 */ /* 0x002fc8000f8ec0ff */
[----:B------:R-:W-:-:S08]  /*3730*/  UISETP.NE.AND UP0, UPT, UR5, URZ, UPT ;  /* 0x000000ff0500728c */ /* 0x000fd0000bf05270 */
        /* <DEDUP_REMOVED lines=12> */
[----:B0-----:R-:W-:-:S02]  /*3800*/  IADD3 R4, PT, PT, R11, 0xffffffe, RZ ;  /* 0x0ffffffe0b047810 */ /* 0x001fc40007ffe0ff */
[----:B------:R-:W-:-:S04]  /*3810*/  IADD3 R11, PT, PT, RZ, -R15, RZ ;  /* 0x8000000fff0b7210 */ /* 0x000fc80007ffe0ff */
[----:B------:R0:W1:Y:S02]  /*3820*/  F2I.FTZ.U32.TRUNC.NTZ R5, R4 ;  /* 0x0000000400057305 */ /* 0x000064000021f000 */
[----:B0-----:R-:W-:Y:S02]  /*3830*/  IMAD.MOV.U32 R4, RZ, RZ, RZ ;  /* 0x000000ffff047224 */ /* 0x001fe400078e00ff */
[----:B-1----:R-:W-:-:S04]  /*3840*/  IMAD.MOV R13, RZ, RZ, -R5 ;  /* 0x000000ffff0d7224 */ /* 0x002fc800078e0a05 */
[----:B------:R-:W-:-:S04]  /*3850*/  IMAD R13, R13, R12, RZ ;  /* 0x0000000c0d0d7224 */ /* 0x000fc800078e02ff */
[----:B------:R-:W-:-:S06]  /*3860*/  IMAD.HI.U32 R5, R5, R13, R4 ;  /* 0x0000000d05057227 */ /* 0x000fcc00078e0004 */
[----:B------:R-:W-:-:S04]  /*3870*/  IMAD.HI.U32 R5, R5, R8, RZ ;  /* 0x0000000805057227 */ /* 0x000fc800078e00ff */
[----:B------:R-:W-:Y:S01]  /*3880*/  IMAD R5, R5, R11, R8 ;  /* 0x0000000b05057224 */ /* 0x000fe200078e0208 */
[----:B------:R-:W-:-:S04]  /*3890*/  SHF.R.S32.HI R11, RZ, 0x1f, R9 ;  /* 0x0000001fff0b7819 */ /* 0x000fc80000011409 */
[----:B------:R-:W-:-:S13]  /*38a0*/  ISETP.GT.U32.AND P1, PT, R12, R5, PT ;  /* 0x000000050c00720c */ /* 0x000fda0003f24070 */
[----:B------:R-:W-:Y:S01]  /*38b0*/  @!P1 IMAD.IADD R5, R5, 0x1, -R12 ;  /* 0x0000000105059824 */ /* 0x000fe200078e0a0c */
[----:B------:R-:W-:-:S04]  /*38c0*/  ISETP.NE.AND P1, PT, R16, RZ, PT ;  /* 0x000000ff1000720c */ /* 0x000fc80003f25270 */
[----:B------:R-:W-:-:S13]  /*38d0*/  ISETP.GT.U32.AND P3, PT, R12, R5, PT ;  /* 0x000000050c00720c */ /* 0x000fda0003f64070 */
[----:B------:R-:W-:Y:S01]  /*38e0*/  @!P3 IMAD.IADD R5, R5, 0x1, -R12 ;  /* 0x000000010505b824 */ /* 0x000fe200078e0a0c */
[----:B------:R-:W-:-:S04]  /*38f0*/  IADD3 R12, P3, PT, R2, R9, RZ ;  /* 0x00000009020c7210 */ /* 0x000fc80007f7e0ff */
[----:B------:R-:W-:Y:S02]  /*3900*/  MOV R15, R5 ;  /* 0x00000005000f7202 */ /* 0x000fe40000000f00 */
[----:B------:R-:W-:Y:S02]  /*3910*/  LEA.HI.X.SX32 R11, R2, R11, 0x1, P3 ;  /* 0x0000000b020b7211 */ /* 0x000fe400018f0eff */
[C---:B--2---:R-:W-:Y:S01]  /*3920*/  LEA R4, P3, R12.reuse, UR8, 0x2 ;  /* 0x000000080c047c11 */ /* 0x044fe2000f8610ff */
[----:B------:R-:W-:Y:S01]  /*3930*/  @!P2 IMAD.MOV R15, RZ, RZ, -R15 ;  /* 0x000000ffff0fa224 */ /* 0x000fe200078e0a0f */
[----:B------:R-:W-:Y:S02]  /*3940*/  @!P1 LOP3.LUT R15, RZ, R16, RZ, 0x33, !PT ;  /* 0x00000010ff0f9212 */ /* 0x000fe400078e33ff */
[----:B------:R-:W-:-:S05]  /*3950*/  LEA.HI.X R5, R12, UR9, R11, 0x2, P3 ;  /* 0x000000090c057c11 */ /* 0x000fca00098f140b */
[----:B------:R0:W-:Y:S04]  /*3960*/  STG.E desc[UR6][R4.64+-0x4], R15 ;  /* 0xfffffc0f04007986 */ /* 0x0001e8000c101906 */
[----:B------:R-:W2:Y:S01]  /*3970*/  LDG.E R19, desc[UR6][R18.64] ;  /* 0x0000000612137981 */ /* 0x000ea2000c1e1900 */
[----:B------:R-:W-:-:S04]  /*3980*/  VIADD R13, R9, 0xfffffffe ;  /* 0xfffffffe090d7836 */ /* 0x000fc80000000000 */
[----:B------:R-:W-:-:S05]  /*3990*/  IMAD.WIDE.U32 R12, R13, 0x4, R6 ;  /* 0x000000040d0c7825 */ /* 0x000fca00078e0006 */
[----:B------:R-:W0:Y:S01]  /*39a0*/  LDG.E R11, desc[UR6][R12.64] ;  /* 0x000000060c0b7981 */ /* 0x000e22000c1e1900 */
[-C--:B--2---:R-:W-:Y:S02]  /*39b0*/  IABS R20, R19.reuse ;  /* 0x0000001300147213 */ /* 0x084fe40000000000 */
[----:B------:R-:W-:Y:S02]  /*39c0*/  IABS R22, R19 ;  /* 0x0000001300167213 */ /* 0x000fe40000000000 */
[----:B------:R-:W1:Y:S01]  /*39d0*/  I2F.RP R21, R20 ;  /* 0x0000001400157306 */ /* 0x000e620000209400 */
[----:B0-----:R-:W-:-:S07]  /*39e0*/  IABS R15, R11 ;  /* 0x0000000b000f7213 */ /* 0x001fce0000000000 */
[----:B------:R-:W0:Y:S08]  /*39f0*/  I2F.RP R18, R15 ;  /* 0x0000000f00127306 */ /* 0x000e300000209400 */
[----:B-1----:R-:W1:Y:S08]  /*3a00*/  MUFU.RCP R21, R21 ;  /* 0x0000001500157308 */ /* 0x002e700000001000 */
[----:B0-----:R-:W-:Y:S01]  /*3a10*/  MUFU.RCP R18, R18 ;  /* 0x0000001200127308 */ /* 0x001fe20000001000 */
[----:B-1----:R-:W-:-:S07]  /*3a20*/  IADD3 R16, PT, PT, R21, 0xffffffe, RZ ;  /* 0x0ffffffe15107810 */ /* 0x002fce0007ffe0ff */
[----:B------:R0:W1:Y:S02]  /*3a30*/  F2I.FTZ.U32.TRUNC.NTZ R17, R16 ;  /* 0x0000001000117305 */ /* 0x000064000021f000 */
[----:B0-----:R-:W-:Y:S02]  /*3a40*/  IMAD.MOV.U32 R16, RZ, RZ, RZ ;  /* 0x000000ffff107224 */ /* 0x001fe400078e00ff */
[----:B-1----:R-:W-:-:S04]  /*3a50*/  IMAD.MOV R23, RZ, RZ, -R17 ;  /* 0x000000ffff177224 */ /* 0x002fc800078e0a11 */
[----:B------:R-:W-:-:S04]  /*3a60*/  IMAD R23, R23, R20, RZ ;  /* 0x0000001417177224 */ /* 0x000fc800078e02ff */
[----:B------:R-:W-:Y:S01]  /*3a70*/  IMAD.HI.U32 R17, R17, R23, R16 ;  /* 0x0000001711117227 */ /* 0x000fe200078e0010 */
[----:B------:R-:W-:-:S05]  /*3a80*/  IADD3 R16, PT, PT, RZ, -R22, RZ ;  /* 0x80000016ff107210 */ /* 0x000fca0007ffe0ff */
[----:B------:R-:W-:-:S04]  /*3a90*/  IMAD.HI.U32 R21, R17, R8, RZ ;  /* 0x0000000811157227 */ /* 0x000fc800078e00ff */
[----:B------:R-:W-:Y:S01]  /*3aa0*/  IMAD R17, R21, R16, R8 ;  /* 0x0000001015117224 */ /* 0x000fe200078e0208 */
[----:B------:R-:W-:Y:S01]  /*3ab0*/  LOP3.LUT R8, R10, R19, RZ, 0x3c, !PT ;  /* 0x000000130a087212 */ /* 0x000fe200078e3cff */
[----:B------:R-:W-:-:S03]  /*3ac0*/  VIADD R16, R18, 0xffffffe ;  /* 0x0ffffffe12107836 */ /* 0x000fc60000000000 */
[----:B------:R-:W-:Y:S02]  /*3ad0*/  ISETP.GT.U32.AND P3, PT, R20, R17, PT ;  /* 0x000000111400720c */ /* 0x000fe40003f64070 */
[----:B------:R-:W-:-:S11]  /*3ae0*/  ISETP.GE.AND P2, PT, R8, RZ, PT ;  /* 0x000000ff0800720c */ /* 0x000fd60003f46270 */
[----:B------:R-:W-:Y:S01]  /*3af0*/  @!P3 IMAD.IADD R17, R17, 0x1, -R20 ;  /* 0x000000011111b824 */ /* 0x000fe200078e0a14 */
[----:B------:R-:W-:Y:S02]  /*3b00*/  @!P3 IADD3 R21, PT, PT, R21, 0x1, RZ ;  /* 0x000000011515b810 */ /* 0x000fe40007ffe0ff */
[----:B------:R-:W-:Y:S02]  /*3b10*/  ISETP.NE.AND P3, PT, R19, RZ, PT ;  /* 0x000000ff1300720c */ /* 0x000fe40003f65270 */
[----:B------:R-:W-:Y:S02]  /*3b20*/  ISETP.GE.U32.AND P1, PT, R17, R20, PT ;  /* 0x000000141100720c */ /* 0x000fe40003f26070 */
[----:B------:R0:W1:Y:S01]  /*3b30*/  F2I.FTZ.U32.TRUNC.NTZ R17, R16 ;  /* 0x0000001000117305 */ /* 0x000062000021f000 */
[----:B------:R-:W-:Y:S01]  /*3b40*/  IABS R20, R11 ;  /* 0x0000000b00147213 */ /* 0x000fe20000000000 */
[----:B0-----:R-:W-:-:S09]  /*3b50*/  HFMA2 R16, -RZ, RZ, 0, 0 ;  /* 0x00000000ff107431 */ /* 0x001fd200000001ff */
[----:B------:R-:W-:-:S04]  /*3b60*/  @P1 VIADD R21, R21, 0x1 ;  /* 0x0000000115151836 */ /* 0x000fc80000000000 */
[----:B------:R-:W-:Y:S01]  /*3b70*/  IMAD.MOV.U32 R8, RZ, RZ, R21 ;  /* 0x000000ffff087224 */ /* 0x000fe200078e0015 */
[----:B-1----:R-:W-:-:S03]  /*3b80*/  IADD3 R10, PT, PT, RZ, -R17, RZ ;  /* 0x80000011ff0a7210 */ /* 0x002fc60007ffe0ff */
[----:B------:R-:W-:Y:S01]  /*3b90*/  @!P2 IMAD.MOV R8, RZ, RZ, -R8 ;  /* 0x000000ffff08a224 */ /* 0x000fe200078e0a08 */
[----:B------:R-:W-:Y:S01]  /*3ba0*/  @!P3 LOP3.LUT R8, RZ, R19, RZ, 0x33, !PT ;  /* 0x00000013ff08b212 */ /* 0x000fe200078e33ff */
[----:B------:R-:W-:Y:S02]  /*3bb0*/  IMAD R19, R10, R15, RZ ;  /* 0x0000000f0a137224 */ /* 0x000fe400078e02ff */
[----:B------:R-:W-:Y:S01]  /*3bc0*/  IMAD.MOV R10, RZ, RZ, -R20 ;  /* 0x000000ffff0a7224 */ /* 0x000fe200078e0a14 */
        /* <DEDUP_REMOVED lines=18> */
[----:B------:R-:W-:-:S04]  /*3cf0*/  VIADD R9, R9, 0xfffffffc ;  /* 0xfffffffc09097836 */ /* 0x000fc80000000000 */
[----:B------:R-:W-:Y:S01]  /*3d00*/  IMAD.WIDE.U32 R6, R9, 0x4, R6 ;  /* 0x0000000409067825 */ /* 0x000fe200078e0006 */
        /* <DEDUP_REMOVED lines=15> */
[----:B------:R-:W-:-:S05]  /*3e00*/  IADD3 R12, PT, PT, RZ, -R12, RZ ;  /* 0x8000000cff0c7210 */ /* 0x000fca0007ffe0ff */
[----:B------:R-:W-:-:S04]  /*3e10*/  IMAD.HI.U32 R17, R17, R18, RZ ;  /* 0x0000001211117227 */ /* 0x000fc800078e00ff */
[----:B------:R-:W-:Y:S02]  /*3e20*/  IMAD R18, R17, R12, R18 ;  /* 0x0000000c11127224 */ /* 0x000fe400078e0212 */
[----:B------:R-:W-:-:S03]  /*3e30*/  VIADD R12, R23, 0xffffffe ;  /* 0x0ffffffe170c7836 */ /* 0x000fc60000000000 */
[----:B------:R-:W-:Y:S01]  /*3e40*/  ISETP.GT.U32.AND P3, PT, R21, R18, PT ;  /* 0x000000121500720c */ /* 0x000fe20003f64070 */
[----:B------:R0:W1:Y:S02]  /*3e50*/  F2I.FTZ.U32.TRUNC.NTZ R13, R12 ;  /* 0x0000000c000d7305 */ /* 0x000064000021f000 */
[----:B0-----:R-:W-:-:S10]  /*3e60*/  HFMA2 R12, -RZ, RZ, 0, 0 ;  /* 0x00000000ff0c7431 */ /* 0x001fd400000001ff */
[----:B------:R-:W-:Y:S01]  /*3e70*/  @!P3 IMAD.IADD R18, R18, 0x1, -R21 ;  /* 0x000000011212b824 */ /* 0x000fe200078e0a15 */
[----:B------:R-:W-:Y:S02]  /*3e80*/  @!P3 IADD3 R17, PT, PT, R17, 0x1, RZ ;  /* 0x000000011111b810 */ /* 0x000fe40007ffe0ff */
[----:B------:R-:W-:Y:S02]  /*3e90*/  ISETP.NE.AND P3, PT, R19, RZ, PT ;  /* 0x000000ff1300720c */ /* 0x000fe40003f65270 */
[----:B------:R-:W-:Y:S02]  /*3ea0*/  ISETP.GE.U32.AND P1, PT, R18, R21, PT ;  /* 0x000000151200720c */ /* 0x000fe40003f26070 */
[----:B------:R-:W-:-:S05]  /*3eb0*/  IABS R18, R15 ;  /* 0x0000000f00127213 */ /* 0x000fca0000000000 */
[----:B------:R-:W-:-:S06]  /*3ec0*/  IMAD.MOV R18, RZ, RZ, -R18 ;  /* 0x000000ffff127224 */ /* 0x000fcc00078e0a12 */
        /* <DEDUP_REMOVED lines=22> */
[----:B------:R-:W2:Y:S04]  /*4030*/  LDG.E R11, desc[UR6][R10.64] ;  /* 0x000000060a0b7981 */ /* 0x000ea8000c1e1900 */
[----:B------:R-:W3:Y:S01]  /*4040*/  LDG.E R13, desc[UR6][R6.64] ;  /* 0x00000006060d7981 */ /* 0x000ee2000c1e1900 */
[-C--:B--2---:R-:W-:Y:S02]  /*4050*/  IABS R15, R11.reuse ;  /* 0x0000000b000f7213 */ /* 0x084fe40000000000 */
[----:B------:R-:W-:-:S02]  /*4060*/  IABS R21, R11 ;  /* 0x0000000b00157213 */ /* 0x000fc40000000000 */
[----:B------:R-:W1:Y:S01]  /*4070*/  I2F.RP R18, R15 ;  /* 0x0000000f00127306 */ /* 0x000e620000209400 */
[----:B---3--:R-:W-:Y:S02]  /*4080*/  IABS R10, R13 ;  /* 0x0000000d000a7213 */ /* 0x008fe40000000000 */
[----:B------:R-:W-:-:S04]  /*4090*/  LOP3.LUT R8, R8, R11, RZ, 0x3c, !PT ;  /* 0x0000000b08087212 */ /* 0x000fc800078e3cff */
[----:B------:R-:W-:Y:S01]  /*40a0*/  ISETP.GE.AND P2, PT, R8, RZ, PT ;  /* 0x000000ff0800720c */ /* 0x000fe20003f46270 */
[----:B-1----:R-:W1:Y:S02]  /*40b0*/  MUFU.RCP R18, R18 ;  /* 0x0000001200127308 */ /* 0x002e640000001000 */
[----:B-1----:R-:W-:Y:S01]  /*40c0*/  VIADD R16, R18, 0xffffffe ;  /* 0x0ffffffe12107836 */ /* 0x002fe20000000000 */
[----:B------:R-:W-:-:S05]  /*40d0*/  IABS R18, R13 ;  /* 0x0000000d00127213 */ /* 0x000fca0000000000 */
[----:B------:R1:W2:Y:S02]  /*40e0*/  F2I.FTZ.U32.TRUNC.NTZ R17, R16 ;  /* 0x0000001000117305 */ /* 0x0002a4000021f000 */
[----:B-1----:R-:W-:Y:S01]  /*40f0*/  IMAD.MOV.U32 R16, RZ, RZ, RZ ;  /* 0x000000ffff107224 */ /* 0x002fe200078e00ff */
[----:B--2---:R-:W-:-:S05]  /*4100*/  IADD3 R20, PT, PT, RZ, -R17, RZ ;  /* 0x80000011ff147210 */ /* 0x004fca0007ffe0ff */
[----:B0-----:R-:W-:Y:S02]  /*4110*/  IMAD R19, R20, R15, RZ ;  /* 0x0000000f14137224 */ /* 0x001fe400078e02ff */
[----:B------:R-:W0:Y:S02]  /*4120*/  I2F.RP R20, R10 ;  /* 0x0000000a00147306 */ /* 0x000e240000209400 */
[----:B------:R-:W-:-:S04]  /*4130*/  IMAD.HI.U32 R17, R17, R19, R16 ;  /* 0x0000001311117227 */ /* 0x000fc800078e0010 */
[----:B------:R-:W-:Y:S02]  /*4140*/  IMAD.MOV R16, RZ, RZ, -R21 ;  /* 0x000000ffff107224 */ /* 0x000fe400078e0a15 */
[----:B------:R-:W-:-:S04]  /*4150*/  IMAD.HI.U32 R19, R17, R12, RZ ;  /* 0x0000000c11137227 */ /* 0x000fc800078e00ff */
[----:B------:R-:W-:Y:S01]  /*4160*/  IMAD R12, R19, R16, R12 ;  /* 0x00000010130c7224 */ /* 0x000fe200078e020c */
[----:B0-----:R-:W0:Y:S04]  /*4170*/  MUFU.RCP R20, R20 ;  /* 0x0000001400147308 */ /* 0x001e280000001000 */
[----:B------:R-:W-:-:S13]  /*4180*/  ISETP.GT.U32.AND P3, PT, R15, R12, PT ;  /* 0x0000000c0f00720c */ /* 0x000fda0003f64070 */
[-C--:B------:R-:W-:Y:S01]  /*4190*/  @!P3 IADD3 R12, PT, PT, R12, -R15.reuse, RZ ;  /* 0x8000000f0c0cb210 */ /* 0x080fe20007ffe0ff */
[----:B------:R-:W-:Y:S01]  /*41a0*/  @!P3 VIADD R19, R19, 0x1 ;  /* 0x000000011313b836 */ /* 0x000fe20000000000 */
[----:B------:R-:W-:Y:S01]  /*41b0*/  ISETP.NE.AND P3, PT, R11, RZ, PT ;  /* 0x000000ff0b00720c */ /* 0x000fe20003f65270 */
[----:B0-----:R-:W-:Y:S01]  /*41c0*/  VIADD R16, R20, 0xffffffe ;  /* 0x0ffffffe14107836 */ /* 0x001fe20000000000 */
[----:B------:R-:W-:-:S03]  /*41d0*/  ISETP.GE.U32.AND P1, PT, R12, R15, PT ;  /* 0x0000000f0c00720c */ /* 0x000fc60003f26070 */
[----:B------:R0:W1:Y:S02]  /*41e0*/  F2I.FTZ.U32.TRUNC.NTZ R17, R16 ;  /* 0x0000001000117305 */ /* 0x000064000021f000 */
[----:B0-----:R-:W-:-:S08]  /*41f0*/  IMAD.MOV.U32 R16, RZ, RZ, RZ ;  /* 0x000000ffff107224 */ /* 0x001fd000078e00ff */
[----:B------:R-:W-:-:S05]  /*4200*/  @P1 IADD3 R19, PT, PT, R19, 0x1, RZ ;  /* 0x0000000113131810 */ /* 0x000fca0007ffe0ff */
[----:B------:R-:W-:Y:S02]  /*4210*/  IMAD.MOV.U32 R8, RZ, RZ, R19 ;  /* 0x000000ffff087224 */ /* 0x000fe400078e0013 */
[----:B-1----:R-:W-:-:S03]  /*4220*/  IMAD.MOV R15, RZ, RZ, -R17 ;  /* 0x000000ffff0f7224 */ /* 0x002fc600078e0a11 */
[----:B------:R-:W-:Y:S02]  /*4230*/  @!P2 IADD3 R8, PT, PT, -R8, RZ, RZ ;  /* 0x000000ff0808a210 */ /* 0x000fe40007ffe1ff */
[----:B------:R-:W-:Y:S01]  /*4240*/  @!P3 LOP3.LUT R8, RZ, R11, RZ, 0x33, !PT ;  /* 0x0000000bff08b212 */ /* 0x000fe200078e33ff */
[----:B------:R-:W-:Y:S02]  /*4250*/  IMAD R11, R15, R10, RZ ;  /* 0x0000000a0f0b7224 */ /* 0x000fe400078e02ff */
[----:B------:R-:W-:Y:S01]  /*4260*/  IMAD.MOV R15, RZ, RZ, -R18 ;  /* 0x000000ffff0f7224 */ /* 0x000fe200078e0a12 */
[----:B------:R-:W-:Y:S01]  /*4270*/  IABS R12, R8 ;  /* 0x00000008000c7213 */ /* 0x000fe20000000000 */
[----:B------:R-:W-:Y:S01]  /*4280*/  IMAD.HI.U32 R16, R17, R11, R16 ;  /* 0x0000000b11107227 */ /* 0x000fe200078e0010 */
[----:B------:R-:W-:Y:S02]  /*4290*/  ISETP.GE.AND P3, PT, R8, RZ, PT ;  /* 0x000000ff0800720c */ /* 0x000fe40003f66270 */
        /* <DEDUP_REMOVED lines=11> */
[----:B------:R-:W2:Y:S02]  /*4350*/  LDG.E R7, desc[UR6][R6.64] ;  /* 0x0000000606077981 */ /* 0x000ea4000c1e1900 */
        /* <DEDUP_REMOVED lines=20> */
[----:B------:R-:W-:-:S04]  /*44a0*/  @P1 VIADD R4, R4, 0x1 ;  /* 0x0000000104041836 */ /* 0x000fc80000000000 */
[----:B------:R-:W-:Y:S01]  /*44b0*/  @!P2 IMAD.MOV R4, RZ, RZ, -R4 ;  /* 0x000000ffff04a224 */ /* 0x000fe200078e0a04 */
[----:B------:R-:W-:-:S04]  /*44c0*/  @!P3 LOP3.LUT R4, RZ, R7, RZ, 0x33, !PT ;  /* 0x00000007ff04b212 */ /* 0x000fc800078e33ff */
[----:B------:R-:W-:-:S07]  /*44d0*/  MOV R10, R4 ;  /* 0x00000004000a7202 */ /* 0x000fce0000000f00 */
.L_x_5:
[----:B------:R-:W-:Y:S05]  /*44e0*/  BRA.U !UP0, `(.L_x_4) ;  /* 0x0000000908587547 */ /* 0x000fea000b800000 */
[----:B------:R-:W-:Y:S02]  /*44f0*/  UISETP.NE.AND UP0, UPT, UR5, 0x1, UPT ;  /* 0x000000010500788c */ /* 0x000fe4000bf05270 */
[----:B------:R-:W-:-:S04]  /*4500*/  ULOP3.LUT UR4, UR4, 0x1, URZ, 0xc0, !UPT ;  /* 0x0000000104047892 */ /* 0x000fc8000f8ec0ff */
[----:B------:R-:W-:-:S03]  /*4510*/  UISETP.NE.U32.AND UP1, UPT, UR4, 0x1, UPT ;  /* 0x000000010400788c */ /* 0x000fc6000bf25070 */
[----:B------:R-:W-:Y:S08]  /*4520*/  BRA.U !UP0, `(.L_x_6) ;  /* 0x0000000508bc7547 */ /* 0x000ff0000b800000 */
        /* <DEDUP_REMOVED lines=11> */
[----:B0-----:R-:W-:-:S02]  /*45e0*/  VIADD R4, R11, 0xffffffe ;  /* 0x0ffffffe0b047836 */ /* 0x001fc40000000000 */
[----:B------:R-:W-:-:S04]  /*45f0*/  IMAD.MOV R11, RZ, RZ, -R18 ;  /* 0x000000ffff0b7224 */ /* 0x000fc800078e0a12 */
[----:B------:R0:W1:Y:S02]  /*4600*/  F2I.FTZ.U32.TRUNC.NTZ R5, R4 ;  /* 0x0000000400057305 */ /* 0x000064000021f000 */
[----:B0-----:R-:W-:Y:S01]  /*4610*/  IMAD.MOV.U32 R4, RZ, RZ, RZ ;  /* 0x000000ffff047224 */ /* 0x001fe200078e00ff */
[----:B-1----:R-:W-:-:S05]  /*4620*/  IADD3 R15, PT, PT, RZ, -R5, RZ ;  /* 0x80000005ff0f7210 */ /* 0x002fca0007ffe0ff */
[----:B------:R-:W-:-:S04]  /*4630*/  IMAD R15, R15, R16, RZ ;  /* 0x000000100f0f7224 */ /* 0x000fc800078e02ff */
[----:B------:R-:W-:-:S06]  /*4640*/  IMAD.HI.U32 R5, R5, R15, R4 ;  /* 0x0000000f05057227 */ /* 0x000fcc00078e0004 */
[----:B------:R-:W-:-:S04]  /*4650*/  IMAD.HI.U32 R5, R5, R8, RZ ;  /* 0x0000000805057227 */ /* 0x000fc800078e00ff */
[----:B------:R-:W-:Y:S01]  /*4660*/  IMAD R5, R5, R11, R8 ;  /* 0x0000000b05057224 */ /* 0x000fe200078e0208 */
[----:B------:R-:W-:-:S04]  /*4670*/  SHF.R.S32.HI R11, RZ, 0x1f, R9 ;  /* 0x0000001fff0b7819 */ /* 0x000fc80000011409 */
        /* <DEDUP_REMOVED lines=17> */
[-C--:B--2---:R-:W-:Y:S02]  /*4790*/  IABS R15, R13.reuse ;  /* 0x0000000d000f7213 */ /* 0x084fe40000000000 */
[----:B------:R-:W-:Y:S02]  /*47a0*/  IABS R21, R13 ;  /* 0x0000000d00157213 */ /* 0x000fe40000000000 */
[----:B------:R-:W1:Y:S01]  /*47b0*/  I2F.RP R18, R15 ;  /* 0x0000000f00127306 */ /* 0x000e620000209400 */
[----:B---3--:R-:W-:-:S07]  /*47c0*/  IABS R12, R11 ;  /* 0x0000000b000c7213 */ /* 0x008fce0000000000 */
[----:B-1----:R-:W1:Y:S02]  /*47d0*/  MUFU.RCP R18, R18 ;  /* 0x0000001200127308 */ /* 0x002e640000001000 */
[----:B-1----:R-:W-:Y:S01]  /*47e0*/  VIADD R16, R18, 0xffffffe ;  /* 0x0ffffffe12107836 */ /* 0x002fe20000000000 */
[----:B------:R-:W-:-:S05]  /*47f0*/  IABS R18, R11 ;  /* 0x0000000b00127213 */ /* 0x000fca0000000000 */
[----:B------:R1:W2:Y:S01]  /*4800*/  F2I.FTZ.U32.TRUNC.NTZ R17, R16 ;  /* 0x0000001000117305 */ /* 0x0002a2000021f000 */
[----:B------:R-:W-:Y:S01]  /*4810*/  IADD3 R18, PT, PT, RZ, -R18, RZ ;  /* 0x80000012ff127210 */ /* 0x000fe20007ffe0ff */
[----:B-1----:R-:W-:Y:S01]  /*4820*/  IMAD.MOV.U32 R16, RZ, RZ, RZ ;  /* 0x000000ffff107224 */ /* 0x002fe200078e00ff */
[----:B--2---:R-:W-:-:S05]  /*4830*/  IADD3 R20, PT, PT, RZ, -R17, RZ ;  /* 0x80000011ff147210 */ /* 0x004fca0007ffe0ff */
[----:B0-----:R-:W-:Y:S02]  /*4840*/  IMAD R19, R20, R15, RZ ;  /* 0x0000000f14137224 */ /* 0x001fe400078e02ff */
[----:B------:R-:W0:Y:S02]  /*4850*/  I2F.RP R20, R12 ;  /* 0x0000000c00147306 */ /* 0x000e240000209400 */
[----:B------:R-:W-:Y:S01]  /*4860*/  IMAD.HI.U32 R17, R17, R19, R16 ;  /* 0x0000001311117227 */ /* 0x000fe200078e0010 */
[----:B------:R-:W-:-:S05]  /*4870*/  IADD3 R16, PT, PT, RZ, -R21, RZ ;  /* 0x80000015ff107210 */ /* 0x000fca0007ffe0ff */
[----:B------:R-:W-:-:S04]  /*4880*/  IMAD.HI.U32 R19, R17, R8, RZ ;  /* 0x0000000811137227 */ /* 0x000fc800078e00ff */
[----:B------:R-:W-:Y:S01]  /*4890*/  IMAD R8, R19, R16, R8 ;  /* 0x0000001013087224 */ /* 0x000fe200078e0208 */
[----:B0-----:R-:W0:Y:S04]  /*48a0*/  MUFU.RCP R20, R20 ;  /* 0x0000001400147308 */ /* 0x001e280000001000 */
[----:B------:R-:W-:-:S13]  /*48b0*/  ISETP.GT.U32.AND P3, PT, R15, R8, PT ;  /* 0x000000080f00720c */ /* 0x000fda0003f64070 */
[----:B------:R-:W-:Y:S01]  /*48c0*/  @!P3 IMAD.IADD R8, R8, 0x1, -R15 ;  /* 0x000000010808b824 */ /* 0x000fe200078e0a0f */
[----:B0-----:R-:W-:Y:S01]  /*48d0*/  IADD3 R16, PT, PT, R20, 0xffffffe, RZ ;  /* 0x0ffffffe14107810 */ /* 0x001fe20007ffe0ff */
[----:B------:R-:W-:Y:S01]  /*48e0*/  @!P3 VIADD R19, R19, 0x1 ;  /* 0x000000011313b836 */ /* 0x000fe20000000000 */
[----:B------:R-:W-:Y:S02]  /*48f0*/  ISETP.NE.AND P3, PT, R13, RZ, PT ;  /* 0x000000ff0d00720c */ /* 0x000fe40003f65270 */
[----:B------:R-:W-:Y:S01]  /*4900*/  ISETP.GE.U32.AND P1, PT, R8, R15, PT ;  /* 0x0000000f0800720c */ /* 0x000fe20003f26070 */
[----:B------:R0:W1:Y:S01]  /*4910*/  F2I.FTZ.U32.TRUNC.NTZ R17, R16 ;  /* 0x0000001000117305 */ /* 0x000062000021f000 */
[----:B------:R-:W-:-:S04]  /*4920*/  LOP3.LUT R8, R10, R13, RZ, 0x3c, !PT ;  /* 0x0000000d0a087212 */ /* 0x000fc800078e3cff */
[----:B------:R-:W-:Y:S01]  /*4930*/  ISETP.GE.AND P2, PT, R8, RZ, PT ;  /* 0x000000ff0800720c */ /* 0x000fe20003f46270 */
[----:B0-----:R-:W-:-:S06]  /*4940*/  IMAD.MOV.U32 R16, RZ, RZ, RZ ;  /* 0x000000ffff107224 */ /* 0x001fcc00078e00ff */
[----:B------:R-:W-:Y:S02]  /*4950*/  @P1 IADD3 R19, PT, PT, R19, 0x1, RZ ;  /* 0x0000000113131810 */ /* 0x000fe40007ffe0ff */
[----:B-1----:R-:W-:-:S03]  /*4960*/  IADD3 R15, PT, PT, RZ, -R17, RZ ;  /* 0x80000011ff0f7210 */ /* 0x002fc60007ffe0ff */
[----:B------:R-:W-:-:S04]  /*4970*/  IMAD.MOV.U32 R8, RZ, RZ, R19 ;  /* 0x000000ffff087224 */ /* 0x000fc800078e0013 */
[----:B------:R-:W-:Y:S01]  /*4980*/  @!P2 IMAD.MOV R8, RZ, RZ, -R8 ;  /* 0x000000ffff08a224 */ /* 0x000fe200078e0a08 */
        /* <DEDUP_REMOVED lines=24> */
[----:B0-----:R-:W-:-:S06]  /*4b10*/  IADD3 R12, PT, PT, R11, 0xffffffe, RZ ;  /* 0x0ffffffe0b0c7810 */ /* 0x001fcc0007ffe0ff */
        /* <DEDUP_REMOVED lines=8> */
[-C--:B------:R-:W-:Y:S01]  /*4ba0*/  @!P3 IADD3 R10, PT, PT, R10, -R15.reuse, RZ ;  /* 0x8000000f0a0ab210 */ /* 0x080fe20007ffe0ff */
[----:B------:R-:W-:Y:S01]  /*4bb0*/  @!P3 VIADD R13, R13, 0x1 ;  /* 0x000000010d0db836 */ /* 0x000fe20000000000 */
[----:B------:R-:W-:Y:S02]  /*4bc0*/  ISETP.NE.AND P3, PT, R7, RZ, PT ;  /* 0x000000ff0700720c */ /* 0x000fe40003f65270 */
[----:B------:R-:W-:-:S13]  /*4bd0*/  ISETP.GE.U32.AND P1, PT, R10, R15, PT ;  /* 0x0000000f0a00720c */ /* 0x000fda0003f26070 */
[----:B------:R-:W-:-:S05]  /*4be0*/  @P1 IADD3 R13, PT, PT, R13, 0x1, RZ ;  /* 0x000000010d0d1810 */ /* 0x000fca0007ffe0ff */
[----:B------:R-:W-:-:S05]  /*4bf0*/  IMAD.MOV.U32 R10, RZ, RZ, R13 ;  /* 0x000000ffff0a7224 */ /* 0x000fca00078e000d */
[----:B------:R-:W-:Y:S02]  /*4c00*/  @!P2 IADD3 R10, PT, PT, -R10, RZ, RZ ;  /* 0x000000ff0a0aa210 */ /* 0x000fe40007ffe1ff */
[----:B------:R-:W-:-:S07]  /*4c10*/  @!P3 LOP3.LUT R10, RZ, R7, RZ, 0x33, !PT ;  /* 0x00000007ff0ab212 */ /* 0x000fce00078e33ff */
.L_x_6:
[----:B------:R-:W-:Y:S05]  /*4c20*/  BRA.U UP1, `(.L_x_4) ;  /* 0x0000000101887547 */ /* 0x000fea000b800000 */
[----:B------:R-:W1:Y:S01]  /*4c30*/  LDC.64 R6, c[0x0][0x3a0] ;  /* 0x0000e800ff067b82 */ /* 0x000e620000000a00 */
[----:B------:R-:W-:Y:S01]  /*4c40*/  VIADD R5, R9, 0xffffffff ;  /* 0xffffffff09057836 */ /* 0x000fe20000000000 */
[----:B------:R-:W-:Y:S01]  /*4c50*/  IABS R16, R10 ;  /* 0x0000000a00107213 */ /* 0x000fe20000000000 */
[----:B------:R-:W2:Y:S02]  /*4c60*/  LDCU.64 UR4, c[0x0][0x3a8] ;  /* 0x00007500ff0477ac */ /* 0x000ea40008000a00 */
[----:B-1----:R-:W-:-:S06]  /*4c70*/  IMAD.WIDE.U32 R6, R5, 0x4, R6 ;  /* 0x0000000405067825 */ /* 0x002fcc00078e0006 */
[----:B0-----:R-:W3:Y:S01]  /*4c80*/  LDG.E R6, desc[UR6][R6.64] ;  /* 0x0000000606067981 */ /* 0x001ee2000c1e1900 */
[----:B------:R-:W-:Y:S02]  /*4c90*/  ISETP.GE.AND P2, PT, R10, RZ, PT ;  /* 0x000000ff0a00720c */ /* 0x000fe40003f46270 */
[-C--:B---3--:R-:W-:Y:S02]  /*4ca0*/  IABS R12, R6.reuse ;  /* 0x00000006000c7213 */ /* 0x088fe40000000000 */
[----:B------:R-:W-:Y:S02]  /*4cb0*/  IABS R7, R6 ;  /* 0x0000000600077213 */ /* 0x000fe40000000000 */
[----:B------:R-:W0:Y:S03]  /*4cc0*/  I2F.RP R8, R12 ;  /* 0x0000000c00087306 */ /* 0x000e260000209400 */
[----:B------:R-:W-:-:S05]  /*4cd0*/  IMAD.MOV R7, RZ, RZ, -R7 ;  /* 0x000000ffff077224 */ /* 0x000fca00078e0a07 */
[----:B0-----:R-:W0:Y:S02]  /*4ce0*/  MUFU.RCP R8, R8 ;  /* 0x0000000800087308 */ /* 0x001e240000001000 */
[----:B0-----:R-:W-:-:S06]  /*4cf0*/  IADD3 R4, PT, PT, R8, 0xffffffe, RZ ;  /* 0x0ffffffe08047810 */ /* 0x001fcc0007ffe0ff */
[----:B------:R0:W1:Y:S02]  /*4d00*/  F2I.FTZ.U32.TRUNC.NTZ R5, R4 ;  /* 0x0000000400057305 */ /* 0x000064000021f000 */
[----:B0-----:R-:W-:Y:S01]  /*4d10*/  MOV R4, RZ ;  /* 0x000000ff00047202 */ /* 0x001fe20000000f00 */
[----:B-1----:R-:W-:-:S04]  /*4d20*/  IMAD.MOV R11, RZ, RZ, -R5 ;  /* 0x000000ffff0b7224 */ /* 0x002fc800078e0a05 */
[----:B------:R-:W-:-:S04]  /*4d30*/  IMAD R11, R11, R12, RZ ;  /* 0x0000000c0b0b7224 */ /* 0x000fc800078e02ff */
[----:B------:R-:W-:Y:S01]  /*4d40*/  IMAD.HI.U32 R5, R5, R11, R4 ;  /* 0x0000000b05057227 */ /* 0x000fe200078e0004 */
[----:B------:R-:W-:-:S05]  /*4d50*/  SHF.R.S32.HI R11, RZ, 0x1f, R9 ;  /* 0x0000001fff0b7819 */ /* 0x000fca0000011409 */
[----:B------:R-:W-:-:S04]  /*4d60*/  IMAD.HI.U32 R5, R5, R16, RZ ;  /* 0x0000001005057227 */ /* 0x000fc800078e00ff */
[----:B------:R-:W-:-:S05]  /*4d70*/  IMAD R5, R5, R7, R16 ;  /* 0x0000000705057224 */ /* 0x000fca00078e0210 */
[----:B------:R-:W-:-:S13]  /*4d80*/  ISETP.GT.U32.AND P1, PT, R12, R5, PT ;  /* 0x000000050c00720c */ /* 0x000fda0003f24070 */
[----:B------:R-:W-:Y:S02]  /*4d90*/  @!P1 IADD3 R5, PT, PT, R5, -R12, RZ ;  /* 0x8000000c05059210 */ /* 0x000fe40007ffe0ff */
[----:B------:R-:W-:Y:S02]  /*4da0*/  ISETP.NE.AND P1, PT, R6, RZ, PT ;  /* 0x000000ff0600720c */ /* 0x000fe40003f25270 */
        /* <DEDUP_REMOVED lines=10> */
.L_x_4:
[----:B------:R-:W2:Y:S01]  /*4e50*/  LDC R15, c[0x0][0x3b8] ;  /* 0x0000ee00ff0f7b82 */ /* 0x000ea20000000800 */
[----:B-1----:R-:W-:Y:S01]  /*4e60*/  HFMA2 R5, -RZ, RZ, 0, 0 ;  /* 0x00000000ff057431 */ /* 0x002fe200000001ff */
[C---:B--2---:R-:W-:Y:S02]  /*4e70*/  ISETP.GE.U32.AND P1, PT, R15.reuse, 0x10, PT ;  /* 0x000000100f00780c */ /* 0x044fe40003f26070 */
[----:B------:R-:W-:-:S04]  /*4e80*/  LOP3.LUT R4, R15, 0xf, RZ, 0xc0, !PT ;  /* 0x0000000f0f047812 */ /* 0x000fc800078ec0ff */
[----:B------:R-:W-:-:S07]  /*4e90*/  ISETP.NE.AND P2, PT, R4, RZ, PT ;  /* 0x000000ff0400720c */ /* 0x000fce0003f45270 */
[----:B------:R-:W-:Y:S06]  /*4ea0*/  @!P1 BRA `(.L_x_7) ;  /* 0x0000000000a89947 */ /* 0x000fec0003800000 */
[----:B------:R-:W-:Y:S01]  /*4eb0*/  LOP3.LUT R5, R15, 0x7ffffff0, RZ, 0xc0, !PT ;  /* 0x7ffffff00f057812 */ /* 0x000fe200078ec0ff */
[----:B------:R-:W-:-:S06]  /*4ec0*/  UMOV UR4, URZ ;  /* 0x000000ff00047c82 */ /* 0x000fcc0008000000 */
.L_x_8:
[----:B------:R-:W1:Y:S01]  /*4ed0*/  LDC.64 R6, c[0x0][0x3a8] ;  /* 0x0000ea00ff067b82 */ /* 0x000e620000000a00 */
[----:B----4-:R-:W-:-:S07]  /*4ee0*/  VIADD R11, R2, UR4 ;  /* 0x00000004020b7c36 */ /* 0x010fce0008000000 */
[----:B------:R-:W2:Y:S01]  /*4ef0*/  LDC.64 R8, c[0x0][0x3b0] ;  /* 0x0000ec00ff087b82 */ /* 0x000ea20000000a00 */
[----:B-1----:R-:W-:-:S05]  /*4f00*/  IMAD.WIDE R6, R11, 0x4, R6 ;  /* 0x000000040b067825 */ /* 0x002fca00078e0206 */
[----:B0-----:R-:W3:Y:S01]  /*4f10*/  LDG.E R13, desc[UR6][R6.64] ;  /* 0x00000006060d7981 */ /* 0x001ee2000c1e1900 */
[----:B--2---:R-:W-:-:S05]  /*4f20*/  IMAD.WIDE R8, R11, 0x4, R8 ;  /* 0x000000040b087825 */ /* 0x004fca00078e0208 */
[----:B---3--:R0:W-:Y:S04]  /*4f30*/  STG.E desc[UR6][R8.64], R13 ;  /* 0x0000000d08007986 */ /* 0x0081e8000c101906 */
[----:B------:R-:W2:Y:S04]  /*4f40*/  LDG.E R11, desc[UR6][R6.64+0x4] ;  /* 0x00000406060b7981 */ /* 0x000ea8000c1e1900 */
[----:B--2---:R1:W-:Y:S04]  /*4f50*/  STG.E desc[UR6][R8.64+0x4], R11 ;  /* 0x0000040b08007986 */ /* 0x0043e8000c101906 */
[----:B------:R-:W2:Y:S04]  /*4f60*/  LDG.E R17, desc[UR6][R6.64+0x8] ;  /* 0x0000080606117981 */ /* 0x000ea8000c1e1900 */
[----:B--2---:R2:W-:Y:S04]  /*4f70*/  STG.E desc[UR6][R8.64+0x8], R17 ;  /* 0x0000081108007986 */ /* 0x0045e8000c101906 */
[----:B------:R-:W3:Y:S04]  /*4f80*/  LDG.E R19, desc[UR6][R6.64+0xc] ;  /* 0x00000c0606137981 */ /* 0x000ee8000c1e1900 */
[----:B---3--:R3:W-:Y:S04]  /*4f90*/  STG.E desc[UR6][R8.64+0xc], R19 ;  /* 0x00000c1308007986 */ /* 0x0087e8000c101906 */
[----:B------:R-:W4:Y:S04]  /*4fa0*/  LDG.E R21, desc[UR6][R6.64+0x10] ;  /* 0x0000100606157981 */ /* 0x000f28000c1e1900 */
[----:B----4-:R4:W-:Y:S04]  /*4fb0*/  STG.E desc[UR6][R8.64+0x10], R21 ;  /* 0x0000101508007986 */ /* 0x0109e8000c101906 */
[----:B------:R-:W5:Y:S04]  /*4fc0*/  LDG.E R23, desc[UR6][R6.64+0x14] ;  /* 0x0000140606177981 */ /* 0x000f68000c1e1900 */
[----:B-----5:R5:W-:Y:S04]  /*4fd0*/  STG.E desc[UR6][R8.64+0x14], R23 ;  /* 0x0000141708007986 */ /* 0x020be8000c101906 */
[----:B0-----:R-:W2:Y:S04]  /*4fe0*/  LDG.E R13, desc[UR6][R6.64+0x18] ;  /* 0x00001806060d7981 */ /* 0x001ea8000c1e1900 */
[----:B--2---:R0:W-:Y:S04]  /*4ff0*/  STG.E desc[UR6][R8.64+0x18], R13 ;  /* 0x0000180d08007986 */ /* 0x0041e8000c101906 */
[----:B-1----:R-:W2:Y:S04]  /*5000*/  LDG.E R11, desc[UR6][R6.64+0x1c] ;  /* 0x00001c06060b7981 */ /* 0x002ea8000c1e1900 */
[----:B--2---:R1:W-:Y:S04]  /*5010*/  STG.E desc[UR6][R8.64+0x1c], R11 ;  /* 0x00001c0b08007986 */ /* 0x0043e8000c101906 */
[----:B------:R-:W2:Y:S04]  /*5020*/  LDG.E R17, desc[UR6][R6.64+0x20] ;  /* 0x0000200606117981 */ /* 0x000ea8000c1e1900 */
[----:B--2---:R2:W-:Y:S04]  /*5030*/  STG.E desc[UR6][R8.64+0x20], R17 ;  /* 0x0000201108007986 */ /* 0x0045e8000c101906 */
[----:B---3--:R-:W3:Y:S04]  /*5040*/  LDG.E R19, desc[UR6][R6.64+0x24] ;  /* 0x0000240606137981 */ /* 0x008ee8000c1e1900 */
[----:B---3--:R3:W-:Y:S04]  /*5050*/  STG.E desc[UR6][R8.64+0x24], R19 ;  /* 0x0000241308007986 */ /* 0x0087e8000c101906 */
[----:B----4-:R-:W4:Y:S04]  /*5060*/  LDG.E R21, desc[UR6][R6.64+0x28] ;  /* 0x0000280606157981 */ /* 0x010f28000c1e1900 */
[----:B----4-:R4:W-:Y:S04]  /*5070*/  STG.E desc[UR6][R8.64+0x28], R21 ;  /* 0x0000281508007986 */ /* 0x0109e8000c101906 */
[----:B-----5:R-:W5:Y:S04]  /*5080*/  LDG.E R23, desc[UR6][R6.64+0x2c] ;  /* 0x00002c0606177981 */ /* 0x020f68000c1e1900 */
[----:B-----5:R4:W-:Y:S04]  /*5090*/  STG.E desc[UR6][R8.64+0x2c], R23 ;  /* 0x00002c1708007986 */ /* 0x0209e8000c101906 */
[----:B0-----:R-:W5:Y:S04]  /*50a0*/  LDG.E R13, desc[UR6][R6.64+0x30] ;  /* 0x00003006060d7981 */ /* 0x001f68000c1e1900 */
[----:B-----5:R4:W-:Y:S04]  /*50b0*/  STG.E desc[UR6][R8.64+0x30], R13 ;  /* 0x0000300d08007986 */ /* 0x0209e8000c101906 */
[----:B-1----:R-:W5:Y:S04]  /*50c0*/  LDG.E R11, desc[UR6][R6.64+0x34] ;  /* 0x00003406060b7981 */ /* 0x002f68000c1e1900 */
[----:B-----5:R4:W-:Y:S04]  /*50d0*/  STG.E desc[UR6][R8.64+0x34], R11 ;  /* 0x0000340b08007986 */ /* 0x0209e8000c101906 */
[----:B--2---:R-:W2:Y:S01]  /*50e0*/  LDG.E R17, desc[UR6][R6.64+0x38] ;  /* 0x0000380606117981 */ /* 0x004ea2000c1e1900 */
[----:B------:R-:W-:-:S06]  /*50f0*/  UIADD3 UR4, UPT, UPT, UR4, 0x10, URZ ;  /* 0x0000001004047890 */ /* 0x000fcc000fffe0ff */
[----:B------:R-:W-:Y:S01]  /*5100*/  ISETP.NE.AND P1, PT, R5, UR4, PT ;  /* 0x0000000405007c0c */ /* 0x000fe2000bf25270 */
[----:B--2---:R4:W-:Y:S04]  /*5110*/  STG.E desc[UR6][R8.64+0x38], R17 ;  /* 0x0000381108007986 */ /* 0x0049e8000c101906 */
[----:B---3--:R-:W2:Y:S04]  /*5120*/  LDG.E R19, desc[UR6][R6.64+0x3c] ;  /* 0x00003c0606137981 */ /* 0x008ea8000c1e1900 */
[----:B--2---:R4:W-:Y:S04]  /*5130*/  STG.E desc[UR6][R8.64+0x3c], R19 ;  /* 0x00003c1308007986 */ /* 0x0049e8000c101906 */
[----:B------:R-:W-:Y:S05]  /*5140*/  @P1 BRA `(.L_x_8) ;  /* 0xfffffffc00601947 */ /* 0x000fea000383ffff */
.L_x_7:
[----:B------:R-:W-:Y:S05]  /*5150*/  @!P2 BRA `(.L_x_1) ;  /* 0x0000000000e0a947 */ /* 0x000fea0003800000 */
[----:B------:R-:W-:-:S13]  /*5160*/  ISETP.GE.U32.AND P1, PT, R4, 0x8, PT ;  /* 0x000000080400780c */ /* 0x000fda0003f26070 */
[----:B------:R-:W-:Y:S05]  /*5170*/  @!P1 BRA `(.L_x_9) ;  /* 0x0000000000589947 */ /* 0x000fea0003800000 */
[----:B------:R-:W1:Y:S01]  /*5180*/  LDC.64 R6, c[0x0][0x3a8] ;  /* 0x0000ea00ff067b82 */ /* 0x000e620000000a00 */
[----:B----4-:R-:W-:-:S07]  /*5190*/  IADD3 R11, PT, PT, R2, R5, RZ ;  /* 0x00000005020b7210 */ /* 0x010fce0007ffe0ff */
        /* <DEDUP_REMOVED lines=11> */
[----:B------:R-:W3:Y:S04]  /*5250*/  LDG.E R21, desc[UR6][R6.64+0x10] ;  /* 0x0000100606157981 */ /* 0x000ee8000c1e1900 */
[----:B---3--:R2:W-:Y:S04]  /*5260*/  STG.E desc[UR6][R8.64+0x10], R21 ;  /* 0x0000101508007986 */ /* 0x0085e8000c101906 */
[----:B------:R-:W3:Y:S04]  /*5270*/  LDG.E R23, desc[UR6][R6.64+0x14] ;  /* 0x0000140606177981 */ /* 0x000ee8000c1e1900 */
[----:B---3--:R2:W-:Y:S04]  /*5280*/  STG.E desc[UR6][R8.64+0x14], R23 ;  /* 0x0000141708007986 */ /* 0x0085e8000c101906 */
[----:B0-----:R-:W3:Y:S04]  /*5290*/  LDG.E R13, desc[UR6][R6.64+0x18] ;  /* 0x00001806060d7981 */ /* 0x001ee8000c1e1900 */
[----:B---3--:R2:W-:Y:S04]  /*52a0*/  STG.E desc[UR6][R8.64+0x18], R13 ;  /* 0x0000180d08007986 */ /* 0x0085e8000c101906 */
[----:B-1----:R-:W3:Y:S01]  /*52b0*/  LDG.E R11, desc[UR6][R6.64+0x1c] ;  /* 0x00001c06060b7981 */ /* 0x002ee2000c1e1900 */
[----:B------:R-:W-:-:S03]  /*52c0*/  VIADD R5, R5, 0x8 ;  /* 0x0000000805057836 */ /* 0x000fc60000000000 */
[----:B---3--:R2:W-:Y:S04]  /*52d0*/  STG.E desc[UR6][R8.64+0x1c], R11 ;  /* 0x00001c0b08007986 */ /* 0x0085e8000c101906 */
.L_x_9:
[----:B------:R-:W-:Y:S05]  /*52e0*/  @!P0 BRA `(.L_x_1) ;  /* 0x00000000007c8947 */ /* 0x000fea0003800000 */
[----:B------:R-:W-:Y:S02]  /*52f0*/  ISETP.GE.U32.AND P0, PT, R14, 0x4, PT ;  /* 0x000000040e00780c */ /* 0x000fe40003f06070 */
[----:B------:R-:W-:-:S04]  /*5300*/  LOP3.LUT R4, R15, 0x3, RZ, 0xc0, !PT ;  /* 0x000000030f047812 */ /* 0x000fc800078ec0ff */
[----:B------:R-:W-:-:S07]  /*5310*/  ISETP.NE.AND P1, PT, R4, RZ, PT ;  /* 0x000000ff0400720c */ /* 0x000fce0003f25270 */
[----:B------:R-:W-:Y:S06]  /*5320*/  @!P0 BRA `(.L_x_10) ;  /* 0x0000000000388947 */ /* 0x000fec0003800000 */
[----:B------:R-:W1:Y:S01]  /*5330*/  LDC.64 R6, c[0x0][0x3a8] ;  /* 0x0000ea00ff067b82 */ /* 0x000e620000000a00 */
[----:B--2-4-:R-:W-:-:S07]  /*5340*/  IADD3 R13, PT, PT, R2, R5, RZ ;  /* 0x00000005020d7210 */ /* 0x014fce0007ffe0ff */
        /* <DEDUP_REMOVED lines=9> */
[----:B------:R-:W2:Y:S01]  /*53e0*/  LDG.E R19, desc[UR6][R6.64+0xc] ;  /* 0x00000c0606137981 */ /* 0x000ea2000c1e1900 */
[----:B------:R-:W-:-:S03]  /*53f0*/  VIADD R5, R5, 0x4 ;  /* 0x0000000405057836 */ /* 0x000fc60000000000 */
[----:B--2---:R1:W-:Y:S04]  /*5400*/  STG.E desc[UR6][R8.64+0xc], R19 ;  /* 0x00000c1308007986 */ /* 0x0043e8000c101906 */
.L_x_10:
[----:B------:R-:W-:Y:S05]  /*5410*/  @!P1 BRA `(.L_x_1) ;  /* 0x0000000000309947 */ /* 0x000fea0003800000 */
[----:B-12-4-:R-:W1:Y:S01]  /*5420*/  LDC.64 R10, c[0x0][0x3a8] ;  /* 0x0000ea00ff0a7b82 */ /* 0x016e620000000a00 */
[----:B------:R-:W-:-:S07]  /*5430*/  UMOV UR4, URZ ;  /* 0x000000ff00047c82 */ /* 0x000fce0008000000 */
[----:B------:R-:W2:Y:S02]  /*5440*/  LDC.64 R12, c[0x0][0x3b0] ;  /* 0x0000ec00ff0c7b82 */ /* 0x000ea40000000a00 */
.L_x_11:
[----:B---3--:R-:W-:-:S05]  /*5450*/  IADD3 R9, PT, PT, R2, R5, RZ ;  /* 0x0000000502097210 */ /* 0x008fca0007ffe0ff */
[----:B-1----:R-:W-:-:S06]  /*5460*/  IMAD.WIDE R6, R9, 0x4, R10 ;  /* 0x0000000409067825 */ /* 0x002fcc00078e020a */
[----:B0-----:R-:W3:Y:S01]  /*5470*/  LDG.E R7, desc[UR6][R6.64] ;  /* 0x0000000606077981 */ /* 0x001ee2000c1e1900 */
[----:B------:R-:W-:Y:S01]  /*5480*/  UIADD3 UR4, UPT, UPT, UR4, 0x1, URZ ;  /* 0x0000000104047890 */ /* 0x000fe2000fffe0ff */
[----:B--2---:R-:W-:-:S04]  /*5490*/  IMAD.WIDE R8, R9, 0x4, R12 ;  /* 0x0000000409087825 */ /* 0x004fc800078e020c */
[----:B------:R-:W-:Y:S01]  /*54a0*/  VIADD R5, R5, 0x1 ;  /* 0x0000000105057836 */ /* 0x000fe20000000000 */
[----:B------:R-:W-:Y:S01]  /*54b0*/  ISETP.NE.AND P0, PT, R4, UR4, PT ;  /* 0x0000000404007c0c */ /* 0x000fe2000bf05270 */
[----:B---3--:R3:W-:-:S12]  /*54c0*/  STG.E desc[UR6][R8.64], R7 ;  /* 0x0000000708007986 */ /* 0x0087d8000c101906 */
[----:B------:R-:W-:Y:S05]  /*54d0*/  @P0 BRA `(.L_x_11) ;  /* 0xfffffffc00dc0947 */ /* 0x000fea000383ffff */
.L_x_1:
[----:B------:R-:W5:Y:S01]  /*54e0*/  S2UR UR5, SR_CgaCtaId ;  /* 0x00000000000579c3 */ /* 0x000f620000008800 */
[----:B------:R-:W0:Y:S01]  /*54f0*/  LDCU UR8, c[0x0][0x390] ;  /* 0x00007200ff0877ac */ /* 0x000e220008000800 */
[----:B------:R-:W-:Y:S01]  /*5500*/  ISETP.GE.AND P0, PT, R15, 0x1, PT ;  /* 0x000000010f00780c */ /* 0x000fe20003f06270 */
[----:B------:R-:W-:-:S05]  /*5510*/  UMOV UR4, 0x400 ;  /* 0x0000040000047882 */ /* 0x000fca0000000000 */
[----:B------:R-:W1:Y:S08]  /*5520*/  LDC.64 R24, c[0x0][0x3b0] ;  /* 0x0000ec00ff187b82 */ /* 0x000e700000000a00 */
[----:B--2-4-:R-:W2:Y:S01]  /*5530*/  LDC.64 R22, c[0x0][0x3a8] ;  /* 0x0000ea00ff167b82 */ /* 0x014ea20000000a00 */
[----:B0-----:R-:W-:Y:S01]  /*5540*/  IADD3 R5, PT, PT, R2, UR8, RZ ;  /* 0x0000000802057c10 */ /* 0x001fe2000fffe0ff */
[----:B-----5:R-:W-:-:S06]  /*5550*/  ULEA UR4, UR5, UR4, 0x18 ;  /* 0x0000000405047291 */ /* 0x020fcc000f8ec0ff */
[----:B------:R-:W-:Y:S01]  /*5560*/  LEA R21, R0, UR4, 0x4 ;  /* 0x0000000400157c11 */ /* 0x000fe2000f8e20ff */
[----:B-1----:R-:W-:-:S04]  /*5570*/  IMAD.WIDE R24, R5, 0x4, R24 ;  /* 0x0000000405187825 */ /* 0x002fc800078e0218 */
[----:B--2---:R-:W-:Y:S01]  /*5580*/  IMAD.WIDE R22, R5, 0x4, R22 ;  /* 0x0000000405167825 */ /* 0x004fe200078e0216 */
[----:B------:R-:W-:Y:S06]  /*5590*/  @!P0 BRA `(.L_x_12) ;  /* 0x0000001000308947 */ /* 0x000fec0003800000 */
[C---:B------:R-:W-:Y:S01]  /*55a0*/  LOP3.LUT R12, R15.reuse, 0x7, RZ, 0xc0, !PT ;  /* 0x000000070f0c7812 */ /* 0x040fe200078ec0ff */
[----:B------:R-:W-:Y:S01]  /*55b0*/  HFMA2 R17, -RZ, RZ, 0, 0 ;  /* 0x00000000ff117431 */ /* 0x000fe200000001ff */
[C---:B------:R-:W-:Y:S01]  /*55c0*/  LOP3.LUT R13, R15.reuse, 0xf, RZ, 0xc0, !PT ;  /* 0x0000000f0f0d7812 */ /* 0x040fe200078ec0ff */
[----:B------:R-:W-:Y:S01]  /*55d0*/  UPLOP3.LUT UP0, UPT, UPT, UPT, UPT, 0x80, 0x8 ;  /* 0x000000000008789c */ /* 0x000fe20003f0f070 */
[C---:B------:R-:W-:Y:S01]  /*55e0*/  LOP3.LUT R14, R15.reuse, 0x7ffffff0, RZ, 0xc0, !PT ;  /* 0x7ffffff00f0e7812 */ /* 0x040fe200078ec0ff */
[----:B------:R-:W-:Y:S01]  /*55f0*/  VIADD R4, R12, 0xffffffff ;  /* 0xffffffff0c047836 */ /* 0x000fe20000000000 */
[----:B------:R-:W-:-:S04]  /*5600*/  LOP3.LUT R15, R15, 0x3, RZ, 0xc0, !PT ;  /* 0x000000030f0f7812 */ /* 0x000fc800078ec0ff */
[----:B------:R-:W-:-:S13]  /*5610*/  ISETP.GE.U32.AND P0, PT, R4, 0x3, PT ;  /* 0x000000030400780c */ /* 0x000fda0003f06070 */
.L_x_18:
[----:B0-----:R-:W0:Y:S01]  /*5620*/  LDCU UR4, c[0x0][0x3b8] ;  /* 0x00007700ff0477ac */ /* 0x001e220008000800 */
[----:B------:R-:W1:Y:S01]  /*5630*/  LDC R5, c[0x0][0x3b8] ;  /* 0x0000ee00ff057b82 */ /* 0x000e620000000800 */
[----:B------:R2:W-:Y:S01]  /*5640*/  STG.E desc[UR6][R24.64], R17 ;  /* 0x0000001118007986 */ /* 0x0005e2000c101906 */
[----:B------:R-:W-:Y:S01]  /*5650*/  ISETP.NE.AND P1, PT, R13, RZ, PT ;  /* 0x000000ff0d00720c */ /* 0x000fe20003f25270 */
[----:B------:R-:W-:Y:S01]  /*5660*/  UPLOP3.LUT UP1, UPT, UPT, UPT, UP0, 0x80, 0x8 ;  /* 0x000000000008789c */ /* 0x000fe20003f2f000 */
[----:B------:R-:W-:Y:S01]  /*5670*/  IMAD.MOV.U32 R20, RZ, RZ, RZ ;  /* 0x000000ffff147224 */ /* 0x000fe200078e00ff */
[----:B------:R-:W-:Y:S01]  /*5680*/  MOV R27, 0x1 ;  /* 0x00000001001b7802 */ /* 0x000fe20000000f00 */
[----:B0-----:R-:W-:-:S09]  /*5690*/  UISETP.GE.U32.AND UP0, UPT, UR4, 0x10, UPT ;  /* 0x000000100400788c */ /* 0x001fd2000bf06070 */
[----:B--2---:R-:W-:Y:S05]  /*56a0*/  BRA.U !UP0, `(.L_x_13) ;  /* 0x0000000508b47547 */ /* 0x004fea000b800000 */
[----:B------:R-:W-:Y:S01]  /*56b0*/  IMAD.MOV.U32 R20, RZ, RZ, RZ ;  /* 0x000000ffff147224 */ /* 0x000fe200078e00ff */
[----:B------:R-:W-:Y:S01]  /*56c0*/  MOV R27, 0x1 ;  /* 0x00000001001b7802 */ /* 0x000fe20000000f00 */
[----:B------:R-:W0:Y:S01]  /*56d0*/  LDCU.64 UR8, c[0x0][0x3b0] ;  /* 0x00007600ff0877ac */ /* 0x000e220008000a00 */
[----:B------:R-:W-:-:S05]  /*56e0*/  UMOV UR4, URZ ;  /* 0x000000ff00047c82 */ /* 0x000fca0008000000 */
.L_x_14:
[----:B-1-3--:R-:W-:Y:S02]  /*56f0*/  SHF.R.S32.HI R7, RZ, 0x1f, R5 ;  /* 0x0000001fff077819 */ /* 0x00afe40000011405 */
[----:B------:R-:W-:-:S04]  /*5700*/  IADD3 R4, P2, PT, R2, R5, RZ ;  /* 0x0000000502047210 */ /* 0x000fc80007f5e0ff */
[----:B------:R-:W-:Y:S02]  /*5710*/  LEA.HI.X.SX32 R7, R2, R7, 0x1, P2 ;  /* 0x0000000702077211 */ /* 0x000fe400010f0eff */
[----:B0-----:R-:W-:-:S04]  /*5720*/  LEA R8, P2, R4, UR8, 0x2 ;  /* 0x0000000804087c11 */ /* 0x001fc8000f8410ff */
[----:B------:R-:W-:Y:S02]  /*5730*/  LEA.HI.X R9, R4, UR9, R7, 0x2, P2 ;  /* 0x0000000904097c11 */ /* 0x000fe400090f1407 */
[----:B------:R-:W0:Y:S03]  /*5740*/  LDC.64 R6, c[0x0][0x3a0] ;  /* 0x0000e800ff067b82 */ /* 0x000e260000000a00 */
[----:B------:R-:W2:Y:S01]  /*5750*/  LDG.E R4, desc[UR6][R8.64+-0x4] ;  /* 0xfffffc0608047981 */ /* 0x000ea2000c1e1900 */
[C---:B------:R-:W-:Y:S01]  /*5760*/  VIADD R19, R5.reuse, 0xffffffff ;  /* 0xffffffff05137836 */ /* 0x040fe20000000000 */
[C---:B------:R-:W-:Y:S01]  /*5770*/  IADD3 R11, PT, PT, R5.reuse, -0x2, RZ ;  /* 0xfffffffe050b7810 */ /* 0x040fe20007ffe0ff */
[----:B------:R-:W-:Y:S01]  /*5780*/  VIADD R29, R5, 0xfffffffd ;  /* 0xfffffffd051d7836 */ /* 0x000fe20000000000 */
[----:B------:R-:W3:Y:S01]  /*5790*/  LDG.E R16, desc[UR6][R8.64+-0x8] ;  /* 0xfffff80608107981 */ /* 0x000ee2000c1e1900 */
[----:B0-----:R-:W-:-:S04]  /*57a0*/  IMAD.WIDE.U32 R18, R19, 0x4, R6 ;  /* 0x0000000413127825 */ /* 0x001fc800078e0006 */
[--C-:B------:R-:W-:Y:S02]  /*57b0*/  IMAD.WIDE.U32 R10, R11, 0x4, R6.reuse ;  /* 0x000000040b0a7825 */ /* 0x100fe400078e0006 */
[----:B------:R0:W4:Y:S02]  /*57c0*/  LDG.E R18, desc[UR6][R18.64] ;  /* 0x0000000612127981 */ /* 0x000124000c1e1900 */
[----:B------:R-:W-:Y:S02]  /*57d0*/  IMAD.WIDE.U32 R28, R29, 0x4, R6 ;  /* 0x000000041d1c7825 */ /* 0x000fe400078e0006 */
[----:B------:R1:W5:Y:S04]  /*57e0*/  LDG.E R10, desc[UR6][R10.64] ;  /* 0x000000060a0a7981 */ /* 0x000368000c1e1900 */
[----:B------:R-:W5:Y:S01]  /*57f0*/  LDG.E R28, desc[UR6][R28.64] ;  /* 0x000000061c1c7981 */ /* 0x000f62000c1e1900 */
[----:B--2---:R-:W-:-:S03]  /*5800*/  IMAD R26, R4, R27, R20 ;  /* 0x0000001b041a7224 */ /* 0x004fc600078e0214 */
[----:B------:R-:W2:Y:S04]  /*5810*/  LDG.E R20, desc[UR6][R8.64+-0xc] ;  /* 0xfffff40608147981 */ /* 0x000ea8000c1e1900 */
[----:B------:R-:W2:Y:S01]  /*5820*/  LDG.E R4, desc[UR6][R8.64+-0x10] ;  /* 0xfffff00608047981 */ /* 0x000ea2000c1e1900 */
[C---:B0-----:R-:W-:Y:S01]  /*5830*/  IADD3 R19, PT, PT, R5.reuse, -0x4, RZ ;  /* 0xfffffffc05137810 */ /* 0x041fe20007ffe0ff */
[----:B-1----:R-:W-:Y:S02]  /*5840*/  VIADD R11, R5, 0xfffffffb ;  /* 0xfffffffb050b7836 */ /* 0x002fe40000000000 */
[----:B----4-:R-:W-:Y:S02]  /*5850*/  IMAD R27, R18, R27, RZ ;  /* 0x0000001b121b7224 */ /* 0x010fe400078e02ff */
[----:B------:R-:W-:-:S04]  /*5860*/  IMAD.WIDE.U32 R18, R19, 0x4, R6 ;  /* 0x0000000413127825 */ /* 0x000fc800078e0006 */
[C---:B---3--:R-:W-:Y:S02]  /*5870*/  IMAD R16, R27.reuse, R16, R26 ;  /* 0x000000101b107224 */ /* 0x048fe400078e021a */
[----:B-----5:R-:W-:Y:S01]  /*5880*/  IMAD R27, R27, R10, RZ ;  /* 0x0000000a1b1b7224 */ /* 0x020fe200078e02ff */
[----:B------:R-:W3:Y:S01]  /*5890*/  LDG.E R19, desc[UR6][R18.64] ;  /* 0x0000000612137981 */ /* 0x000ee2000c1e1900 */
[----:B------:R-:W-:-:S06]  /*58a0*/  IMAD.WIDE.U32 R10, R11, 0x4, R6 ;  /* 0x000000040b0a7825 */ /* 0x000fcc00078e0006 */
[----:B------:R0:W4:Y:S01]  /*58b0*/  LDG.E R10, desc[UR6][R10.64] ;  /* 0x000000060a0a7981 */ /* 0x000122000c1e1900 */
[C---:B--2---:R-:W-:Y:S02]  /*58c0*/  IMAD R16, R27.reuse, R20, R16 ;  /* 0x000000141b107224 */ /* 0x044fe400078e0210 */
[----:B------:R-:W-:Y:S01]  /*58d0*/  IMAD R20, R27, R28, RZ ;  /* 0x0000001c1b147224 */ /* 0x000fe200078e02ff */
[----:B------:R-:W-:Y:S01]  /*58e0*/  IADD3 R27, PT, PT, R5, -0x6, RZ ;  /* 0xfffffffa051b7810 */ /* 0x000fe20007ffe0ff */
[----:B------:R-:W2:Y:S04]  /*58f0*/  LDG.E R28, desc[UR6][R8.64+-0x14] ;  /* 0xffffec06081c7981 */ /* 0x000ea8000c1e1900 */
[----:B------:R-:W-:-:S04]  /*5900*/  IMAD.WIDE.U32 R26, R27, 0x4, R6 ;  /* 0x000000041b1a7825 */ /* 0x000fc800078e0006 */
[C---:B------:R-:W-:Y:S02]  /*5910*/  IMAD R29, R20.reuse, R4, R16 ;  /* 0x00000004141d7224 */ /* 0x040fe400078e0210 */
[----:B------:R-:W5:Y:S04]  /*5920*/  LDG.E R16, desc[UR6][R8.64+-0x18] ;  /* 0xffffe80608107981 */ /* 0x000f68000c1e1900 */
[----:B------:R-:W5:Y:S04]  /*5930*/  LDG.E R26, desc[UR6][R26.64] ;  /* 0x000000061a1a7981 */ /* 0x000f68000c1e1900 */
[----:B------:R-:W5:Y:S01]  /*5940*/  LDG.E R4, desc[UR6][R8.64+-0x1c] ;  /* 0xffffe40608047981 */ /* 0x000f62000c1e1900 */
[----:B0-----:R-:W-:Y:S01]  /*5950*/  IADD3 R11, PT, PT, R5, -0x8, RZ ;  /* 0xfffffff8050b7810 */ /* 0x001fe20007ffe0ff */
[----:B---3--:R-:W-:-:S02]  /*5960*/  IMAD R20, R20, R19, RZ ;  /* 0x0000001314147224 */ /* 0x008fc400078e02ff */
[----:B------:R-:W-:-:S04]  /*5970*/  VIADD R19, R5, 0xfffffff9 ;  /* 0xfffffff905137836 */ /* 0x000fc80000000000 */
[----:B------:R-:W-:-:S06]  /*5980*/  IMAD.WIDE.U32 R18, R19, 0x4, R6 ;  /* 0x0000000413127825 */ /* 0x000fcc00078e0006 */
[----:B------:R-:W3:Y:S01]  /*5990*/  LDG.E R19, desc[UR6][R18.64] ;  /* 0x0000000612137981 */ /* 0x000ee2000c1e1900 */
[C---:B--2---:R-:W-:Y:S02]  /*59a0*/  IMAD R29, R20.reuse, R28, R29 ;  /* 0x0000001c141d7224 */ /* 0x044fe400078e021d */
[----:B----4-:R-:W-:Y:S02]  /*59b0*/  IMAD R20, R20, R10, RZ ;  /* 0x0000000a14147224 */ /* 0x010fe400078e02ff */
[----:B------:R-:W-:-:S04]  /*59c0*/  IMAD.WIDE.U32 R10, R11, 0x4, R6 ;  /* 0x000000040b0a7825 */ /* 0x000fc800078e0006 */
[C---:B-----5:R-:W-:Y:S02]  /*59d0*/  IMAD R16, R20.reuse, R16, R29 ;  /* 0x0000001014107224 */ /* 0x060fe400078e021d */
[----:B------:R0:W2:Y:S01]  /*59e0*/  LDG.E R10, desc[UR6][R10.64] ;  /* 0x000000060a0a7981 */ /* 0x0000a2000c1e1900 */
[----:B------:R-:W-:-:S03]  /*59f0*/  IMAD R20, R20, R26, RZ ;  /* 0x0000001a14147224 */ /* 0x000fc600078e02ff */
[----:B------:R-:W4:Y:S01]  /*5a00*/  LDG.E R26, desc[UR6][R8.64+-0x20] ;  /* 0xffffe006081a7981 */ /* 0x000f22000c1e1900 */
[----:B------:R-:W-:-:S03]  /*5a10*/  IMAD R27, R20, R4, R16 ;  /* 0x00000004141b7224 */ /* 0x000fc600078e0210 */
[----:B------:R-:W5:Y:S01]  /*5a20*/  LDG.E R16, desc[UR6][R8.64+-0x24] ;  /* 0xffffdc0608107981 */ /* 0x000f62000c1e1900 */
[C---:B------:R-:W-:Y:S01]  /*5a30*/  VIADD R29, R5.reuse, 0xfffffff7 ;  /* 0xfffffff7051d7836 */ /* 0x040fe20000000000 */
[----:B0-----:R-:W-:Y:S02]  /*5a40*/  IADD3 R11, PT, PT, R5, -0xc, RZ ;  /* 0xfffffff4050b7810 */ /* 0x001fe40007ffe0ff */
[----:B------:R-:W5:Y:S01]  /*5a50*/  LDG.E R4, desc[UR6][R8.64+-0x28] ;  /* 0xffffd80608047981 */ /* 0x000f62000c1e1900 */
[----:B------:R-:W-:-:S06]  /*5a60*/  IMAD.WIDE.U32 R28, R29, 0x4, R6 ;  /* 0x000000041d1c7825 */ /* 0x000fcc00078e0006 */
[----:B------:R-:W5:Y:S04]  /*5a70*/  LDG.E R28, desc[UR6][R28.64] ;  /* 0x000000061c1c7981 */ /* 0x000f68000c1e1900 */
[----:B------:R-:W5:Y:S01]  /*5a80*/  LDG.E R29, desc[UR6][R8.64+-0x30] ;  /* 0xffffd006081d7981 */ /* 0x000f62000c1e1900 */
[----:B---3--:R-:W-:Y:S01]  /*5a90*/  IMAD R20, R20, R19, RZ ;  /* 0x0000001314147224 */ /* 0x008fe200078e02ff */
[----:B------:R-:W-:-:S03]  /*5aa0*/  IADD3 R19, PT, PT, R5, -0xa, RZ ;  /* 0xfffffff605137810 */ /* 0x000fc60007ffe0ff */
[C---:B----4-:R-:W-:Y:S02]  /*5ab0*/  IMAD R27, R20.reuse, R26, R27 ;  /* 0x0000001a141b7224 */ /* 0x050fe400078e021b */
[----:B--2---:R-:W-:-:S04]  /*5ac0*/  IMAD R20, R20, R10, RZ ;  /* 0x0000000a14147224 */ /* 0x004fc800078e02ff */
[----:B-----5:R-:W-:Y:S02]  /*5ad0*/  IMAD R16, R20, R16, R27 ;  /* 0x0000001014107224 */ /* 0x020fe400078e021b */
[----:B------:R-:W-:-:S04]  /*5ae0*/  IMAD.WIDE.U32 R26, R19, 0x4, R6 ;  /* 0x00000004131a7825 */ /* 0x000fc800078e0006 */
[----:B------:R-:W-:Y:S02]  /*5af0*/  VIADD R19, R5, 0xfffffff5 ;  /* 0xfffffff505137836 */ /* 0x000fe40000000000 */
[----:B------:R-:W2:Y:S02]  /*5b00*/  LDG.E R27, desc[UR6][R26.64] ;  /* 0x000000061a1b7981 */ /* 0x000ea4000c1e1900 */
[----:B------:R-:W-:-:S04]  /*5b10*/  IMAD.WIDE.U32 R18, R19, 0x4, R6 ;  /* 0x0000000413127825 */ /* 0x000fc800078e0006 */
[----:B------:R-:W-:Y:S02]  /*5b20*/  IMAD.WIDE.U32 R10, R11, 0x4, R6 ;  /* 0x000000040b0a7825 */ /* 0x000fe400078e0006 */
[----:B------:R0:W3:Y:S02]  /*5b30*/  LDG.E R18, desc[UR6][R18.64] ;  /* 0x0000000612127981 */ /* 0x0000e4000c1e1900 */
[----:B------:R-:W-:Y:S02]  /*5b40*/  IMAD R20, R20, R28, RZ ;  /* 0x0000001c14147224 */ /* 0x000fe400078e02ff */
[----:B------:R-:W4:Y:S04]  /*5b50*/  LDG.E R28, desc[UR6][R8.64+-0x2c] ;  /* 0xffffd406081c7981 */ /* 0x000f28000c1e1900 */
[----:B------:R-:W5:Y:S01]  /*5b60*/  LDG.E R10, desc[UR6][R10.64] ;  /* 0x000000060a0a7981 */ /* 0x000f62000c1e1900 */
[C---:B------:R-:W-:Y:S01]  /*5b70*/  IMAD R4, R20.reuse, R4, R16 ;  /* 0x0000000414047224 */ /* 0x040fe200078e0210 */
[----:B0-----:R-:W-:Y:S01]  /*5b80*/  IADD3 R19, PT, PT, R5, -0xe, RZ ;  /* 0xfffffff205137810 */ /* 0x001fe20007ffe0ff */
[----:B--2---:R-:W-:-:S02]  /*5b90*/  IMAD R20, R20, R27, RZ ;  /* 0x0000001b14147224 */ /* 0x004fc400078e02ff */
[----:B------:R-:W-:Y:S02]  /*5ba0*/  VIADD R27, R5, 0xfffffff3 ;  /* 0xfffffff3051b7836 */ /* 0x000fe40000000000 */
[C---:B---3--:R-:W-:Y:S02]  /*5bb0*/  IMAD R16, R20.reuse, R18, RZ ;  /* 0x0000001214107224 */ /* 0x048fe400078e02ff */
[----:B----4-:R-:W-:Y:S02]  /*5bc0*/  IMAD R4, R20, R28, R4 ;  /* 0x0000001c14047224 */ /* 0x010fe400078e0204 */
[----:B------:R-:W-:Y:S01]  /*5bd0*/  IMAD.WIDE.U32 R18, R19, 0x4, R6 ;  /* 0x0000000413127825 */ /* 0x000fe200078e0006 */
[----:B------:R-:W2:Y:S03]  /*5be0*/  LDG.E R20, desc[UR6][R8.64+-0x38] ;  /* 0xffffc80608147981 */ /* 0x000ea6000c1e1900 */
[----:B-----5:R-:W-:-:S02]  /*5bf0*/  IMAD R28, R16, R10, RZ ;  /* 0x0000000a101c7224 */ /* 0x020fc400078e02ff */
[----:B------:R-:W-:Y:S01]  /*5c00*/  IMAD.WIDE.U32 R10, R27, 0x4, R6 ;  /* 0x000000041b0a7825 */ /* 0x000fe200078e0006 */
[----:B------:R-:W3:Y:S03]  /*5c10*/  LDG.E R18, desc[UR6][R18.64] ;  /* 0x0000000612127981 */ /* 0x000ee6000c1e1900 */
[C---:B------:R-:W-:Y:S02]  /*5c20*/  VIADD R27, R5.reuse, 0xfffffff1 ;  /* 0xfffffff1051b7836 */ /* 0x040fe40000000000 */
[----:B------:R-:W-:Y:S01]  /*5c30*/  IMAD R29, R16, R29, R4 ;  /* 0x0000001d101d7224 */ /* 0x000fe200078e0204 */
[----:B------:R-:W4:Y:S01]  /*5c40*/  LDG.E R11, desc[UR6][R10.64] ;  /* 0x000000060a0b7981 */ /* 0x000f22000c1e1900 */
[----:B------:R-:W-:Y:S01]  /*5c50*/  IADD3 R5, PT, PT, R5, -0x10, RZ ;  /* 0xfffffff005057810 */ /* 0x000fe20007ffe0ff */
[--C-:B------:R-:W-:Y:S02]  /*5c60*/  IMAD.WIDE.U32 R26, R27, 0x4, R6.reuse ;  /* 0x000000041b1a7825 */ /* 0x100fe400078e0006 */
[----:B------:R-:W5:Y:S02]  /*5c70*/  LDG.E R4, desc[UR6][R8.64+-0x34] ;  /* 0xffffcc0608047981 */ /* 0x000f64000c1e1900 */
[----:B------:R-:W-:-:S02]  /*5c80*/  IMAD.WIDE.U32 R6, R5, 0x4, R6 ;  /* 0x0000000405067825 */ /* 0x000fc400078e0006 */
[----:B------:R-:W2:Y:S04]  /*5c90*/  LDG.E R16, desc[UR6][R8.64+-0x3c] ;  /* 0xffffc40608107981 */ /* 0x000ea8000c1e1900 */
[----:B------:R-:W2:Y:S04]  /*5ca0*/  LDG.E R26, desc[UR6][R26.64] ;  /* 0x000000061a1a7981 */ /* 0x000ea8000c1e1900 */
[----:B------:R-:W2:Y:S04]  /*5cb0*/  LDG.E R6, desc[UR6][R6.64] ;  /* 0x0000000606067981 */ /* 0x000ea8000c1e1900 */
[----:B------:R4:W2:Y:S01]  /*5cc0*/  LDG.E R8, desc[UR6][R8.64+-0x40] ;  /* 0xffffc00608087981 */ /* 0x0008a2000c1e1900 */
[----:B------:R-:W-:-:S06]  /*5cd0*/  UIADD3 UR4, UPT, UPT, UR4, 0x10, URZ ;  /* 0x0000001004047890 */ /* 0x000fcc000fffe0ff */
[----:B------:R-:W-:Y:S01]  /*5ce0*/  ISETP.NE.AND P2, PT, R14, UR4, PT ;  /* 0x000000040e007c0c */ /* 0x000fe2000bf45270 */
[C---:B----4-:R-:W-:Y:S02]  /*5cf0*/  IMAD R9, R28.reuse, R11, RZ ;  /* 0x0000000b1c097224 */ /* 0x050fe400078e02ff */
[----:B-----5:R-:W-:Y:S02]  /*5d00*/  IMAD R29, R28, R4, R29 ;  /* 0x000000041c1d7224 */ /* 0x020fe400078e021d */
[C---:B---3--:R-:W-:Y:S02]  /*5d10*/  IMAD R11, R9.reuse, R18, RZ ;  /* 0x00000012090b7224 */ /* 0x048fe400078e02ff */
[----:B--2---:R-:W-:Y:S02]  /*5d20*/  IMAD R29, R9, R20, R29 ;  /* 0x00000014091d7224 */ /* 0x004fe400078e021d */
[C---:B------:R-:W-:Y:S02]  /*5d30*/  IMAD R9, R11.reuse, R26, RZ ;  /* 0x0000001a0b097224 */ /* 0x040fe400078e02ff */
[----:B------:R-:W-:-:S02]  /*5d40*/  IMAD R29, R11, R16, R29 ;  /* 0x000000100b1d7224 */ /* 0x000fc400078e021d */
[C---:B------:R-:W-:Y:S02]  /*5d50*/  IMAD R27, R9.reuse, R6, RZ ;  /* 0x00000006091b7224 */ /* 0x040fe400078e02ff */
[----:B------:R-:W-:Y:S01]  /*5d60*/  IMAD R20, R9, R8, R29 ;  /* 0x0000000809147224 */ /* 0x000fe200078e021d */
[----:B------:R-:W-:Y:S06]  /*5d70*/  @P2 BRA `(.L_x_14) ;  /* 0xfffffff8005c2947 */ /* 0x000fec000383ffff */
.L_x_13:
[----:B------:R-:W-:Y:S05]  /*5d80*/  @!P1 BRA `(.L_x_15) ;  /* 0x0000000400e49947 */ /* 0x000fea0003800000 */
[----:B------:R-:W-:Y:S01]  /*5d90*/  VIADD R4, R13, 0xffffffff ;  /* 0xffffffff0d047836 */ /* 0x000fe20000000000 */
[----:B------:R-:W-:-:S04]  /*5da0*/  ISETP.NE.AND P1, PT, R12, RZ, PT ;  /* 0x000000ff0c00720c */ /* 0x000fc80003f25270 */
[----:B------:R-:W-:-:S13]  /*5db0*/  ISETP.GE.U32.AND P2, PT, R4, 0x7, PT ;  /* 0x000000070400780c */ /* 0x000fda0003f46070 */
[----:B------:R-:W-:Y:S05]  /*5dc0*/  @!P2 BRA `(.L_x_16) ;  /* 0x0000000000dca947 */ /* 0x000fea0003800000 */
[----:B---3--:R-:W0:Y:S01]  /*5dd0*/  LDC.64 R6, c[0x0][0x3a0] ;  /* 0x0000e800ff067b82 */ /* 0x008e220000000a00 */
[----:B------:R-:W2:Y:S01]  /*5de0*/  LDCU.64 UR4, c[0x0][0x3b0] ;  /* 0x00007600ff0477ac */ /* 0x000ea20008000a00 */
[----:B-1----:R-:W-:Y:S02]  /*5df0*/  SHF.R.S32.HI R9, RZ, 0x1f, R5 ;  /* 0x0000001fff097819 */ /* 0x002fe40000011405 */
[----:B------:R-:W-:-:S04]  /*5e00*/  IADD3 R4, P2, PT, R2, R5, RZ ;  /* 0x0000000502047210 */ /* 0x000fc80007f5e0ff */
[----:B------:R-:W-:Y:S02]  /*5e10*/  LEA.HI.X.SX32 R11, R2, R9, 0x1, P2 ;  /* 0x00000009020b7211 */ /* 0x000fe400010f0eff */
[----:B------:R-:W-:Y:S02]  /*5e20*/  IADD3 R9, PT, PT, R5, -0x1, RZ ;  /* 0xffffffff05097810 */ /* 0x000fe40007ffe0ff */
[----:B--2---:R-:W-:-:S04]  /*5e30*/  LEA R18, P2, R4, UR4, 0x2 ;  /* 0x0000000404127c11 */ /* 0x004fc8000f8410ff */
[----:B------:R-:W-:Y:S01]  /*5e40*/  LEA.HI.X R19, R4, UR5, R11, 0x2, P2 ;  /* 0x0000000504137c11 */ /* 0x000fe200090f140b */
[----:B0-----:R-:W-:-:S04]  /*5e50*/  IMAD.WIDE.U32 R8, R9, 0x4, R6 ;  /* 0x0000000409087825 */ /* 0x001fc800078e0006 */
[----:B------:R-:W2:Y:S04]  /*5e60*/  LDG.E R29, desc[UR6][R18.64+-0x4] ;  /* 0xfffffc06121d7981 */ /* 0x000ea8000c1e1900 */
[----:B------:R-:W3:Y:S04]  /*5e70*/  LDG.E R8, desc[UR6][R8.64] ;  /* 0x0000000608087981 */ /* 0x000ee8000c1e1900 */
[----:B------:R-:W4:Y:S01]  /*5e80*/  LDG.E R4, desc[UR6][R18.64+-0x8] ;  /* 0xfffff80612047981 */ /* 0x000f22000c1e1900 */
[C---:B------:R-:W-:Y:S01]  /*5e90*/  VIADD R11, R5.reuse, 0xfffffffe ;  /* 0xfffffffe050b7836 */ /* 0x040fe20000000000 */
[C---:B------:R-:W-:Y:S01]  /*5ea0*/  IADD3 R16, PT, PT, R5.reuse, -0x3, RZ ;  /* 0xfffffffd05107810 */ /* 0x040fe20007ffe0ff */
[----:B------:R-:W-:Y:S01]  /*5eb0*/  VIADD R26, R5, 0xfffffffc ;  /* 0xfffffffc051a7836 */ /* 0x000fe20000000000 */
[----:B------:R-:W5:Y:S01]  /*5ec0*/  LDG.E R28, desc[UR6][R18.64+-0x14] ;  /* 0xffffec06121c7981 */ /* 0x000f62000c1e1900 */
[----:B------:R-:W-:-:S06]  /*5ed0*/  IMAD.WIDE.U32 R10, R11, 0x4, R6 ;  /* 0x000000040b0a7825 */ /* 0x000fcc00078e0006 */
[----:B------:R-:W5:Y:S01]  /*5ee0*/  LDG.E R10, desc[UR6][R10.64] ;  /* 0x000000060a0a7981 */ /* 0x000f62000c1e1900 */
[----:B--2---:R-:W-:-:S03]  /*5ef0*/  IMAD R29, R27, R29, R20 ;  /* 0x0000001d1b1d7224 */ /* 0x004fc600078e0214 */
[----:B------:R-:W2:Y:S01]  /*5f00*/  LDG.E R20, desc[UR6][R18.64+-0xc] ;  /* 0xfffff40612147981 */ /* 0x000ea2000c1e1900 */
[----:B---3--:R-:W-:Y:S02]  /*5f10*/  IMAD R27, R27, R8, RZ ;  /* 0x000000081b1b7224 */ /* 0x008fe400078e02ff */
[----:B------:R-:W-:-:S05]  /*5f20*/  IMAD.WIDE.U32 R8, R16, 0x4, R6 ;  /* 0x0000000410087825 */ /* 0x000fca00078e0006 */
[----:B------:R0:W3:Y:S01]  /*5f30*/  LDG.E R16, desc[UR6][R8.64] ;  /* 0x0000000608107981 */ /* 0x0000e2000c1e1900 */
[----:B----4-:R-:W-:-:S03]  /*5f40*/  IMAD R4, R27, R4, R29 ;  /* 0x000000041b047224 */ /* 0x010fc600078e021d */
[----:B------:R-:W4:Y:S01]  /*5f50*/  LDG.E R29, desc[UR6][R18.64+-0x10] ;  /* 0xfffff006121d7981 */ /* 0x000f22000c1e1900 */
[----:B0-----:R-:W-:Y:S01]  /*5f60*/  IMAD.WIDE.U32 R8, R26, 0x4, R6 ;  /* 0x000000041a087825 */ /* 0x001fe200078e0006 */
[----:B------:R-:W-:Y:S02]  /*5f70*/  IADD3 R11, PT, PT, R5, -0x5, RZ ;  /* 0xfffffffb050b7810 */ /* 0x000fe40007ffe0ff */
[----:B------:R-:W4:Y:S04]  /*5f80*/  LDG.E R26, desc[UR6][R18.64+-0x18] ;  /* 0xffffe806121a7981 */ /* 0x000f28000c1e1900 */
[----:B------:R-:W4:Y:S01]  /*5f90*/  LDG.E R8, desc[UR6][R8.64] ;  /* 0x0000000608087981 */ /* 0x000f22000c1e1900 */
[----:B-----5:R-:W-:-:S04]  /*5fa0*/  IMAD R27, R27, R10, RZ ;  /* 0x0000000a1b1b7224 */ /* 0x020fc800078e02ff */
[C---:B--2---:R-:W-:Y:S02]  /*5fb0*/  IMAD R10, R27.reuse, R20, R4 ;  /* 0x000000141b0a7224 */ /* 0x044fe400078e0204 */
[----:B------:R-:W2:Y:S04]  /*5fc0*/  LDG.E R4, desc[UR6][R18.64+-0x1c] ;  /* 0xffffe40612047981 */ /* 0x000ea8000c1e1900 */
[----:B------:R0:W5:Y:S01]  /*5fd0*/  LDG.E R20, desc[UR6][R18.64+-0x20] ;  /* 0xffffe00612147981 */ /* 0x000162000c1e1900 */
[----:B---3--:R-:W-:-:S04]  /*5fe0*/  IMAD R27, R27, R16, RZ ;  /* 0x000000101b1b7224 */ /* 0x008fc800078e02ff */
[----:B----4-:R-:W-:Y:S01]  /*5ff0*/  IMAD R16, R27, R29, R10 ;  /* 0x0000001d1b107224 */ /* 0x010fe200078e020a */
[----:B------:R-:W-:Y:S01]  /*6000*/  IADD3 R29, PT, PT, R5, -0x7, RZ ;  /* 0xfffffff9051d7810 */ /* 0x000fe20007ffe0ff */
[----:B------:R-:W-:Y:S02]  /*6010*/  IMAD R27, R27, R8, RZ ;  /* 0x000000081b1b7224 */ /* 0x000fe400078e02ff */
[----:B------:R-:W-:-:S04]  /*6020*/  IMAD.WIDE.U32 R8, R11, 0x4, R6 ;  /* 0x000000040b087825 */ /* 0x000fc800078e0006 */
[----:B------:R-:W-:Y:S02]  /*6030*/  VIADD R11, R5, 0xfffffffa ;  /* 0xfffffffa050b7836 */ /* 0x000fe40000000000 */
[----:B------:R-:W3:Y:S02]  /*6040*/  LDG.E R8, desc[UR6][R8.64] ;  /* 0x0000000608087981 */ /* 0x000ee4000c1e1900 */
[----:B------:R-:W-:-:S04]  /*6050*/  IMAD.WIDE.U32 R10, R11, 0x4, R6 ;  /* 0x000000040b0a7825 */ /* 0x000fc800078e0006 */
[--C-:B0-----:R-:W-:Y:S02]  /*6060*/  IMAD.WIDE.U32 R18, R29, 0x4, R6.reuse ;  /* 0x000000041d127825 */ /* 0x101fe400078e0006 */
[----:B------:R-:W4:Y:S02]  /*6070*/  LDG.E R10, desc[UR6][R10.64] ;  /* 0x000000060a0a7981 */ /* 0x000f24000c1e1900 */
[----:B------:R-:W-:Y:S02]  /*6080*/  VIADD R5, R5, 0xfffffff8 ;  /* 0xfffffff805057836 */ /* 0x000fe40000000000 */
[----:B------:R-:W2:Y:S02]  /*6090*/  LDG.E R18, desc[UR6][R18.64] ;  /* 0x0000000612127981 */ /* 0x000ea4000c1e1900 */
[----:B------:R-:W-:-:S06]  /*60a0*/  IMAD.WIDE.U32 R6, R5, 0x4, R6 ;  /* 0x0000000405067825 */ /* 0x000fcc00078e0006 */
[----:B------:R-:W5:Y:S01]  /*60b0*/  LDG.E R6, desc[UR6][R6.64] ;  /* 0x0000000606067981 */ /* 0x000f62000c1e1900 */
[C---:B---3--:R-:W-:Y:S02]  /*60c0*/  IMAD R29, R27.reuse, R8, RZ ;  /* 0x000000081b1d7224 */ /* 0x048fe400078e02ff */
[----:B------:R-:W-:-:S04]  /*60d0*/  IMAD R27, R27, R28, R16 ;  /* 0x0000001c1b1b7224 */ /* 0x000fc800078e0210 */
[C---:B------:R-:W-:Y:S02]  /*60e0*/  IMAD R27, R29.reuse, R26, R27 ;  /* 0x0000001a1d1b7224 */ /* 0x040fe400078e021b */
[----:B----4-:R-:W-:-:S04]  /*60f0*/  IMAD R9, R29, R10, RZ ;  /* 0x0000000a1d097224 */ /* 0x010fc800078e02ff */
[C---:B--2---:R-:W-:Y:S02]  /*6100*/  IMAD R29, R9.reuse, R18, RZ ;  /* 0x00000012091d7224 */ /* 0x044fe400078e02ff */
[----:B------:R-:W-:-:S04]  /*6110*/  IMAD R9, R9, R4, R27 ;  /* 0x0000000409097224 */ /* 0x000fc800078e021b */
[C---:B-----5:R-:W-:Y:S02]  /*6120*/  IMAD R20, R29.reuse, R20, R9 ;  /* 0x000000141d147224 */ /* 0x060fe400078e0209 */
[----:B------:R-:W-:-:S07]  /*6130*/  IMAD R27, R29, R6, RZ ;  /* 0x000000061d1b7224 */ /* 0x000fce00078e02ff */
.L_x_16:
[----:B------:R-:W-:Y:S05]  /*6140*/  @!P1 BRA `(.L_x_15) ;  /* 0x0000000000f49947 */ /* 0x000fea0003800000 */
[----:B------:R-:W-:Y:S01]  /*6150*/  ISETP.NE.AND P2, PT, R15, RZ, PT ;  /* 0x000000ff0f00720c */ /* 0x000fe20003f45270 */
[----:B------:R-:W-:-:S12]  /*6160*/  @!P0 BRA `(.L_x_17) ;  /* 0x00000000007c8947 */ /* 0x000fd80003800000 */
[----:B------:R-:W0:Y:S01]  /*6170*/  LDCU.64 UR4, c[0x0][0x3b0] ;  /* 0x00007600ff0477ac */ /* 0x000e220008000a00 */
[----:B---3--:R-:W2:Y:S01]  /*6180*/  LDC.64 R6, c[0x0][0x3a0] ;  /* 0x0000e800ff067b82 */ /* 0x008ea20000000a00 */
[----:B-1----:R-:W-:Y:S02]  /*6190*/  SHF.R.S32.HI R9, RZ, 0x1f, R5 ;  /* 0x0000001fff097819 */ /* 0x002fe40000011405 */
[----:B------:R-:W-:-:S04]  /*61a0*/  IADD3 R4, P1, PT, R2, R5, RZ ;  /* 0x0000000502047210 */ /* 0x000fc80007f3e0ff */
[----:B------:R-:W-:Y:S02]  /*61b0*/  LEA.HI.X.SX32 R9, R2, R9, 0x1, P1 ;  /* 0x0000000902097211 */ /* 0x000fe400008f0eff */
[----:B0-----:R-:W-:-:S04]  /*61c0*/  LEA R18, P1, R4, UR4, 0x2 ;  /* 0x0000000404127c11 */ /* 0x001fc8000f8210ff */
[----:B------:R-:W-:Y:S02]  /*61d0*/  LEA.HI.X R19, R4, UR5, R9, 0x2, P1 ;  /* 0x0000000504137c11 */ /* 0x000fe400088f1409 */
[C---:B------:R-:W-:Y:S01]  /*61e0*/  IADD3 R9, PT, PT, R5.reuse, -0x1, RZ ;  /* 0xffffffff05097810 */ /* 0x040fe20007ffe0ff */
[C---:B------:R-:W-:Y:S01]  /*61f0*/  VIADD R11, R5.reuse, 0xfffffffe ;  /* 0xfffffffe050b7836 */ /* 0x040fe20000000000 */
[----:B------:R-:W-:Y:S01]  /*6200*/  IADD3 R29, PT, PT, R5, -0x3, RZ ;  /* 0xfffffffd051d7810 */ /* 0x000fe20007ffe0ff */
[----:B------:R-:W3:Y:S02]  /*6210*/  LDG.E R28, desc[UR6][R18.64+-0x4] ;  /* 0xfffffc06121c7981 */ /* 0x000ee4000c1e1900 */
[--C-:B--2---:R-:W-:Y:S02]  /*6220*/  IMAD.WIDE.U32 R8, R9, 0x4, R6.reuse ;  /* 0x0000000409087825 */ /* 0x104fe400078e0006 */
[----:B------:R-:W2:Y:S02]  /*6230*/  LDG.E R26, desc[UR6][R18.64+-0x8] ;  /* 0xfffff806121a7981 */ /* 0x000ea4000c1e1900 */
[----:B------:R-:W-:-:S02]  /*6240*/  IMAD.WIDE.U32 R10, R11, 0x4, R6 ;  /* 0x000000040b0a7825 */ /* 0x000fc400078e0006 */
[----:B------:R-:W4:Y:S02]  /*6250*/  LDG.E R8, desc[UR6][R8.64] ;  /* 0x0000000608087981 */ /* 0x000f24000c1e1900 */
[----:B------:R-:W-:Y:S02]  /*6260*/  VIADD R5, R5, 0xfffffffc ;  /* 0xfffffffc05057836 */ /* 0x000fe40000000000 */
[----:B------:R-:W5:Y:S04]  /*6270*/  LDG.E R16, desc[UR6][R18.64+-0xc] ;  /* 0xfffff40612107981 */ /* 0x000f68000c1e1900 */
[----:B------:R0:W5:Y:S04]  /*6280*/  LDG.E R4, desc[UR6][R18.64+-0x10] ;  /* 0xfffff00612047981 */ /* 0x000168000c1e1900 */
[----:B------:R-:W5:Y:S01]  /*6290*/  LDG.E R10, desc[UR6][R10.64] ;  /* 0x000000060a0a7981 */ /* 0x000f62000c1e1900 */
[----:B0-----:R-:W-:-:S04]  /*62a0*/  IMAD.WIDE.U32 R18, R29, 0x4, R6 ;  /* 0x000000041d127825 */ /* 0x001fc800078e0006 */
[----:B------:R-:W-:Y:S01]  /*62b0*/  IMAD.WIDE.U32 R6, R5, 0x4, R6 ;  /* 0x0000000405067825 */ /* 0x000fe200078e0006 */
[----:B------:R-:W5:Y:S05]  /*62c0*/  LDG.E R29, desc[UR6][R18.64] ;  /* 0x00000006121d7981 */ /* 0x000f6a000c1e1900 */
[----:B------:R4:W5:Y:S02]  /*62d0*/  LDG.E R6, desc[UR6][R6.64] ;  /* 0x0000000606067981 */ /* 0x000964000c1e1900 */
[C---:B----4-:R-:W-:Y:S02]  /*62e0*/  IMAD R7, R27.reuse, R8, RZ ;  /* 0x000000081b077224 */ /* 0x050fe400078e02ff */
[----:B---3--:R-:W-:-:S04]  /*62f0*/  IMAD R27, R27, R28, R20 ;  /* 0x0000001c1b1b7224 */ /* 0x008fc800078e0214 */
[C---:B--2---:R-:W-:Y:S02]  /*6300*/  IMAD R27, R7.reuse, R26, R27 ;  /* 0x0000001a071b7224 */ /* 0x044fe400078e021b */
[----:B-----5:R-:W-:-:S04]  /*6310*/  IMAD R8, R7, R10, RZ ;  /* 0x0000000a07087224 */ /* 0x020fc800078e02ff */
[C---:B------:R-:W-:Y:S02]  /*6320*/  IMAD R9, R8.reuse, R16, R27 ;  /* 0x0000001008097224 */ /* 0x040fe400078e021b */
[----:B------:R-:W-:-:S04]  /*6330*/  IMAD R29, R8, R29, RZ ;  /* 0x0000001d081d7224 */ /* 0x000fc800078e02ff */
[C---:B------:R-:W-:Y:S02]  /*6340*/  IMAD R20, R29.reuse, R4, R9 ;  /* 0x000000041d147224 */ /* 0x040fe400078e0209 */
[----:B------:R-:W-:-:S07]  /*6350*/  IMAD R27, R29, R6, RZ ;  /* 0x000000061d1b7224 */ /* 0x000fce00078e02ff */
.L_x_17:
[----:B------:R-:W-:Y:S05]  /*6360*/  @!P2 BRA `(.L_x_15) ;  /* 0x00000000006ca947 */ /* 0x000fea0003800000 */
[----:B------:R-:W0:Y:S01]  /*6370*/  LDCU.64 UR4, c[0x0][0x3b0] ;  /* 0x00007600ff0477ac */ /* 0x000e220008000a00 */
[----:B-1-3--:R-:W-:Y:S02]  /*6380*/  SHF.R.S32.HI R7, RZ, 0x1f, R5 ;  /* 0x0000001fff077819 */ /* 0x00afe40000011405 */
[----:B------:R-:W-:-:S04]  /*6390*/  IADD3 R4, P1, PT, R2, R5, RZ ;  /* 0x0000000502047210 */ /* 0x000fc80007f3e0ff */
[----:B------:R-:W-:Y:S02]  /*63a0*/  LEA.HI.X.SX32 R7, R2, R7, 0x1, P1 ;  /* 0x0000000702077211 */ /* 0x000fe400008f0eff */
[----:B0-----:R-:W-:-:S04]  /*63b0*/  LEA R10, P1, R4, UR4, 0x2 ;  /* 0x00000004040a7c11 */ /* 0x001fc8000f8210ff */
[----:B------:R-:W-:-:S05]  /*63c0*/  LEA.HI.X R11, R4, UR5, R7, 0x2, P1 ;  /* 0x00000005040b7c11 */ /* 0x000fca00088f1407 */
[----:B------:R-:W2:Y:S01]  /*63d0*/  LDG.E R4, desc[UR6][R10.64+-0x4] ;  /* 0xfffffc060a047981 */ /* 0x000ea2000c1e1900 */
[----:B------:R-:W-:Y:S01]  /*63e0*/  ISETP.NE.AND P1, PT, R15, 0x1, PT ;  /* 0x000000010f00780c */ /* 0x000fe20003f25270 */
[----:B--2---:R-:W-:-:S12]  /*63f0*/  IMAD R20, R4, R27, R20 ;  /* 0x0000001b04147224 */ /* 0x004fd800078e0214 */
[----:B------:R-:W-:Y:S05]  /*6400*/  @!P1 BRA `(.L_x_15) ;  /* 0x0000000000449947 */ /* 0x000fea0003800000 */
[----:B------:R-:W-:Y:S01]  /*6410*/  ISETP.NE.AND P1, PT, R15, 0x2, PT ;  /* 0x000000020f00780c */ /* 0x000fe20003f25270 */
[----:B------:R-:W0:Y:S01]  /*6420*/  LDC.64 R8, c[0x0][0x3a0] ;  /* 0x0000e800ff087b82 */ /* 0x000e220000000a00 */
[C---:B------:R-:W-:Y:S01]  /*6430*/  IADD3 R19, PT, PT, R5.reuse, -0x1, RZ ;  /* 0xffffffff05137810 */ /* 0x040fe20007ffe0ff */
[----:B------:R-:W2:Y:S10]  /*6440*/  LDG.E R11, desc[UR6][R10.64+-0x8] ;  /* 0xfffff8060a0b7981 */ /* 0x000eb4000c1e1900 */
[----:B------:R-:W1:Y:S01]  /*6450*/  @P1 LDC.64 R6, c[0x0][0x3b0] ;  /* 0x0000ec00ff061b82 */ /* 0x000e620000000a00 */
[----:B------:R-:W-:Y:S01]  /*6460*/  @P1 VIADD R29, R5, 0xfffffffe ;  /* 0xfffffffe051d1836 */ /* 0x000fe20000000000 */
[----:B------:R-:W-:Y:S01]  /*6470*/  @P1 IADD3 R5, PT, PT, R2, -0x3, R5 ;  /* 0xfffffffd02051810 */ /* 0x000fe20007ffe005 */
[----:B0-----:R-:W-:-:S04]  /*6480*/  IMAD.WIDE.U32 R18, R19, 0x4, R8 ;  /* 0x0000000413127825 */ /* 0x001fc800078e0008 */
[----:B------:R-:W-:Y:S02]  /*6490*/  @P1 IMAD.WIDE.U32 R8, R29, 0x4, R8 ;  /* 0x000000041d081825 */ /* 0x000fe400078e0008 */
[----:B------:R-:W3:Y:S04]  /*64a0*/  LDG.E R18, desc[UR6][R18.64] ;  /* 0x0000000612127981 */ /* 0x000ee8000c1e1900 */
[----:B------:R-:W4:Y:S01]  /*64b0*/  @P1 LDG.E R8, desc[UR6][R8.64] ;  /* 0x0000000608081981 */ /* 0x000f22000c1e1900 */
[----:B-1----:R-:W-:-:S06]  /*64c0*/  @P1 IMAD.WIDE R6, R5, 0x4, R6 ;  /* 0x0000000405061825 */ /* 0x002fcc00078e0206 */
[----:B------:R-:W5:Y:S01]  /*64d0*/  @P1 LDG.E R7, desc[UR6][R6.64] ;  /* 0x0000000606071981 */ /* 0x000f62000c1e1900 */
[----:B---3--:R-:W-:-:S04]  /*64e0*/  IMAD R27, R18, R27, RZ ;  /* 0x0000001b121b7224 */ /* 0x008fc800078e02ff */
[C---:B--2---:R-:W-:Y:S02]  /*64f0*/  IMAD R20, R27.reuse, R11, R20 ;  /* 0x0000000b1b147224 */ /* 0x044fe400078e0214 */
[----:B----4-:R-:W-:-:S04]  /*6500*/  @P1 IMAD R4, R27, R8, RZ ;  /* 0x000000081b041224 */ /* 0x010fc800078e02ff */
[----:B-----5:R-:W-:-:S07]  /*6510*/  @P1 IMAD R20, R7, R4, R20 ;  /* 0x0000000407141224 */ /* 0x020fce00078e0214 */
.L_x_15:
[----:B---3--:R-:W2:Y:S01]  /*6520*/  LDG.E R8, desc[UR6][R22.64] ;  /* 0x0000000616087981 */ /* 0x008ea2000c1e1900 */
[----:B------:R-:W0:Y:S01]  /*6530*/  LDC.64 R6, c[0x0][0x380] ;  /* 0x0000e000ff067b82 */ /* 0x000e220000000a00 */
[----:B------:R-:W3:Y:S07]  /*6540*/  LDCU UR4, c[0x0][0x3c0] ;  /* 0x00007800ff0477ac */ /* 0x000eee0008000800 */
[----:B-1----:R-:W1:Y:S01]  /*6550*/  LDC.64 R4, c[0x0][0x388] ;  /* 0x0000e200ff047b82 */ /* 0x002e620000000a00 */
[----:B0-----:R-:W-:Y:S01]  /*6560*/  IMAD.WIDE R28, R20, 0x10, R6 ;  /* 0x00000010141c7825 */ /* 0x001fe200078e0206 */
[----:B--2---:R-:W-:-:S05]  /*6570*/  LEA R27, R8, R17, 0x1 ;  /* 0x00000011081b7211 */ /* 0x004fca00078e08ff */
[----:B-1----:R-:W-:Y:S02]  /*6580*/  IMAD.WIDE R26, R27, 0x10, R4 ;  /* 0x000000101b1a7825 */ /* 0x002fe400078e0204 */
[----:B------:R-:W2:Y:S04]  /*6590*/  LDG.E.128 R4, desc[UR6][R28.64] ;  /* 0x000000061c047981 */ /* 0x000ea8000c1e1d00 */
[----:B------:R-:W2:Y:S01]  /*65a0*/  LDG.E.128 R8, desc[UR6][R26.64] ;  /* 0x000000061a087981 */ /* 0x000ea2000c1e1d00 */
[----:B---3--:R-:W-:Y:S02]  /*65b0*/  IMAD R16, R17, UR4, RZ ;  /* 0x0000000411107c24 */ /* 0x008fe4000f8e02ff */
[----:B------:R-:W-:Y:S01]  /*65c0*/  HFMA2 R17, -RZ, RZ, 0, 5.9604644775390625e-08 ;  /* 0x00000001ff117431 */ /* 0x000fe200000001ff */
[----:B------:R-:W-:Y:S01]  /*65d0*/  UPLOP3.LUT UP0, UPT, UPT, UPT, UPT, 0x40, 0x4 ;  /* 0x000000000004789c */ /* 0x000fe20003f0e870 */
[----:B--2---:R-:W-:-:S02]  /*65e0*/  DMUL R18, R10, R6 ;  /* 0x000000060a127228 */ /* 0x004fc40000000000 */
[----:B------:R-:W-:-:S06]  /*65f0*/  DMUL R6, R8, R6 ;  /* 0x0000000608067228 */ /* 0x000fcc0000000000 */
[-C--:B------:R-:W-:Y:S02]  /*6600*/  DFMA R8, R8, R4.reuse, -R18 ;  /* 0x000000040808722b */ /* 0x080fe40000000812 */
[----:B------:R-:W-:Y:S01]  /*6610*/  DFMA R10, R10, R4, R6 ;  /* 0x000000040a0a722b */ /* 0x000fe20000000006 */
[----:B------:R-:W-:-:S06]  /*6620*/  IMAD R5, R16, 0x10, R21 ;  /* 0x0000001010057824 */ /* 0x000fcc00078e0215 */
[----:B------:R0:W-:Y:S01]  /*6630*/  STS.128 [R5], R8 ;  /* 0x0000000805007388 */ /* 0x0001e20000000c00 */
[----:B------:R-:W-:Y:S05]  /*6640*/  BRA.U UP1, `(.L_x_18) ;  /* 0xffffffed01f47547 */ /* 0x000fea000b83ffff */
[----:B------:R-:W-:Y:S05]  /*6650*/  BRA `(.L_x_19) ;  /* 0x00000000006c7947 */ /* 0x000fea0003800000 */
.L_x_12:
[----:B------:R0:W-:Y:S01]  /*6660*/  STG.E desc[UR6][R24.64], RZ ;  /* 0x000000ff18007986 */ /* 0x0001e2000c101906 */
[----:B---3--:R-:W1:Y:S03]  /*6670*/  LDC.64 R6, c[0x0][0x388] ;  /* 0x0000e200ff067b82 */ /* 0x008e660000000a00 */
[----:B------:R-:W2:Y:S01]  /*6680*/  LDG.E R2, desc[UR6][R22.64] ;  /* 0x0000000616027981 */ /* 0x000ea2000c1e1900 */
[----:B------:R-:W-:-:S04]  /*6690*/  HFMA2 R20, -RZ, RZ, 0, 5.9604644775390625e-08 ;  /* 0x00000001ff147431 */ /* 0x000fc800000001ff */
[----:B------:R-:W3:Y:S02]  /*66a0*/  LDC.64 R4, c[0x0][0x380] ;  /* 0x0000e000ff047b82 */ /* 0x000ee40000000a00 */
[----:B---3--:R-:W3:Y:S01]  /*66b0*/  LDG.E.128 R12, desc[UR6][R4.64] ;  /* 0x00000006040c7981 */ /* 0x008ee2000c1e1d00 */
[----:B--2---:R-:W-:-:S04]  /*66c0*/  IMAD.SHL.U32 R17, R2, 0x2, RZ ;  /* 0x0000000202117824 */ /* 0x004fc800078e00ff */
[----:B-1----:R-:W-:-:S06]  /*66d0*/  IMAD.WIDE R16, R17, 0x10, R6 ;  /* 0x0000001011107825 */ /* 0x002fcc00078e0206 */
[----:B------:R-:W3:Y:S04]  /*66e0*/  LDG.E.128 R16, desc[UR6][R16.64] ;  /* 0x0000000610107981 */ /* 0x000ee8000c1e1d00 */
[----:B------:R0:W-:Y:S04]  /*66f0*/  STG.E desc[UR6][R24.64], R20 ;  /* 0x0000001418007986 */ /* 0x0001e8000c101906 */
[----:B------:R-:W2:Y:S02]  /*6700*/  LDG.E R2, desc[UR6][R22.64] ;  /* 0x0000000616027981 */ /* 0x000ea4000c1e1900 */
[----:B--2---:R-:W-:-:S02]  /*6710*/  IMAD.SHL.U32 R9, R2, 0x2, RZ ;  /* 0x0000000202097824 */ /* 0x004fc400078e00ff */
[----:B------:R-:W1:Y:S02]  /*6720*/  LDC R2, c[0x0][0x3c0] ;  /* 0x0000f000ff027b82 */ /* 0x000e640000000800 */
[----:B------:R-:W-:Y:S02]  /*6730*/  IMAD.WIDE R8, R9, 0x10, R6 ;  /* 0x0000001009087825 */ /* 0x000fe400078e0206 */
[----:B------:R-:W2:Y:S04]  /*6740*/  LDG.E.128 R4, desc[UR6][R4.64] ;  /* 0x0000000604047981 */ /* 0x000ea8000c1e1d00 */
[----:B------:R-:W2:Y:S01]  /*6750*/  LDG.E.128 R8, desc[UR6][R8.64+0x10] ;  /* 0x0000100608087981 */ /* 0x000ea2000c1e1d00 */
[-C--:B---3--:R-:W-:Y:S02]  /*6760*/  DMUL R28, R18, R14.reuse ;  /* 0x0000000e121c7228 */ /* 0x088fe40000000000 */
[----:B------:R-:W-:-:S06]  /*6770*/  DMUL R26, R16, R14 ;  /* 0x0000000e101a7228 */ /* 0x000fcc0000000000 */
[-C--:B------:R-:W-:Y:S02]  /*6780*/  DFMA R16, R16, R12.reuse, -R28 ;  /* 0x0000000c1010722b */ /* 0x080fe4000000081c */
[----:B------:R-:W-:-:S07]  /*6790*/  DFMA R18, R18, R12, R26 ;  /* 0x0000000c1212722b */ /* 0x000fce000000001a */
[----:B------:R0:W-:Y:S01]  /*67a0*/  STS.128 [R21], R16 ;  /* 0x0000001015007388 */ /* 0x0001e20000000c00 */
[-C--:B--2---:R-:W-:Y:S02]  /*67b0*/  DMUL R14, R10, R6.reuse ;  /* 0x000000060a0e7228 */ /* 0x084fe40000000000 */
[----:B------:R-:W-:-:S06]  /*67c0*/  DMUL R6, R8, R6 ;  /* 0x0000000608067228 */ /* 0x000fcc0000000000 */
[-C--:B------:R-:W-:Y:S02]  /*67d0*/  DFMA R8, R8, R4.reuse, -R14 ;  /* 0x000000040808722b */ /* 0x080fe4000000080e */
[----:B------:R-:W-:Y:S01]  /*67e0*/  DFMA R10, R10, R4, R6 ;  /* 0x000000040a0a722b */ /* 0x000fe20000000006 */
[----:B-1----:R-:W-:-:S06]  /*67f0*/  LEA R5, R2, R21, 0x4 ;  /* 0x0000001502057211 */ /* 0x002fcc00078e20ff */
[----:B------:R0:W-:Y:S04]  /*6800*/  STS.128 [R5], R8 ;  /* 0x0000000805007388 */ /* 0x0001e80000000c00 */
.L_x_19:
[----:B------:R-:W-:Y:S06]  /*6810*/  BAR.SYNC.DEFER_BLOCKING 0x0 ;  /* 0x0000000000007b1d */ /* 0x000fec0000010000 */
[----:B------:R-:W1:Y:S01]  /*6820*/  LDCU.64 UR4, c[0x0][0x398] ;  /* 0x00007300ff0477ac */ /* 0x000e620008000a00 */
[----:B0-----:R-:W0:Y:S01]  /*6830*/  LDS.128 R4, [R21] ;  /* 0x0000000015047984 */ /* 0x001e220000000c00 */
[----:B-1----:R-:W-:-:S04]  /*6840*/  LEA R2, P0, R0, UR4, 0x4 ;  /* 0x0000000400027c11 */ /* 0x002fc8000f8020ff */
[----:B------:R-:W-:Y:S01]  /*6850*/  LEA.HI.X R3, R0, UR5, R3, 0x4, P0 ;  /* 0x0000000500037c11 */ /* 0x000fe200080f2403 */
[----:B0-----:R-:W-:Y:S04]  /*6860*/  SHFL.DOWN PT, R9, R5, RZ, 0x1f ;  /* 0x08001fff05097589 */ /* 0x001fe800000e0000 */
[----:B------:R-:W0:Y:S04]  /*6870*/  SHFL.DOWN PT, R8, R4, RZ, 0x1f ;  /* 0x08001fff04087589 */ /* 0x000e2800000e0000 */
[----:B------:R-:W-:Y:S04]  /*6880*/  SHFL.DOWN PT, R11, R7, RZ, 0x1f ;  /* 0x08001fff070b7589 */ /* 0x000fe800000e0000 */
[----:B------:R-:W1:Y:S01]  /*6890*/  SHFL.DOWN PT, R10, R6, RZ, 0x1f ;  /* 0x08001fff060a7589 */ /* 0x000e6200000e0000 */
[----:B0-----:R-:W-:-:S02]  /*68a0*/  DADD R8, R4, R8 ;  /* 0x0000000004087229 */ /* 0x001fc40000000008 */
[----:B-1----:R-:W-:-:S07]  /*68b0*/  DADD R10, R6, R10 ;  /* 0x00000000060a7229 */ /* 0x002fce000000000a */
[----:B------:R-:W-:Y:S01]  /*68c0*/  STG.E.128 desc[UR6][R2.64], R8 ;  /* 0x0000000802007986 */ /* 0x000fe2000c101d06 */
[----:B------:R-:W-:Y:S05]  /*68d0*/  EXIT ;  /* 0x000000000000794d */ /* 0x000fea0003800000 */
.L_x_20:
        /* <DEDUP_REMOVED lines=10> */
.L_x_24:


//--------------------- .text._Z11updateStateP7double2S0_x --------------------------
	.section	.text._Z11updateStateP7double2S0_x,"ax",@progbits
	.align	128
        .global         _Z11updateStateP7double2S0_x
        .type           _Z11updateStateP7double2S0_x,@function
        .size           _Z11updateStateP7double2S0_x,(.L_x_25 - _Z11updateStateP7double2S0_x)
        .other          _Z11updateStateP7double2S0_x,@"STO_CUDA_ENTRY STV_DEFAULT"
_Z11updateStateP7double2S0_x:
.text._Z11updateStateP7double2S0_x:
[----:B------:R-:W-:Y:S01]  /*0000*/  LDC R1, c[0x0][0x37c] ;  /* 0x0000df00ff017b82 */ /* 0x000fe20000000800 */
[----:B------:R-:W0:Y:S01]  /*0010*/  S2R R0, SR_CTAID.X ;  /* 0x0000000000007919 */ /* 0x000e220000002500 */
[----:B------:R-:W0:Y:S01]  /*0020*/  LDCU UR4, c[0x0][0x360] ;  /* 0x00006c00ff0477ac */ /* 0x000e220008000800 */
[----:B------:R-:W0:Y:S01]  /*0030*/  S2R R3, SR_TID.X ;  /* 0x0000000000037919 */ /* 0x000e220000002100 */
[----:B------:R-:W1:Y:S01]  /*0040*/  LDCU.64 UR6, c[0x0][0x390] ;  /* 0x00007200ff0677ac */ /* 0x000e620008000a00 */
[----:B0-----:R-:W-:-:S05]  /*0050*/  IMAD R0, R0, UR4, R3 ;  /* 0x0000000400007c24 */ /* 0x001fca000f8e0203 */
[----:B-1----:R-:W-:Y:S02]  /*0060*/  ISETP.GE.U32.AND P0, PT, R0, UR6, PT ;  /* 0x0000000600007c0c */ /* 0x002fe4000bf06070 */
[----:B------:R-:W-:-:S04]  /*0070*/  SHF.R.S32.HI R3, RZ, 0x1f, R0 ;  /* 0x0000001fff037819 */ /* 0x000fc80000011400 */
[----:B------:R-:W-:-:S13]  /*0080*/  ISETP.GE.AND.EX P0, PT, R3, UR7, PT, P0 ;  /* 0x0000000703007c0c */ /* 0x000fda000bf06300 */
[----:B------:R-:W-:Y:S05]  /*0090*/  @P0 EXIT ;  /* 0x000000000000094d */ /* 0x000fea0003800000 */
[----:B------:R-:W0:Y:S01]  /*00a0*/  LDCU.128 UR8, c[0x0][0x380] ;  /* 0x00007000ff0877ac */ /* 0x000e220008000c00 */
[C---:B------:R-:W-:Y:S01]  /*00b0*/  IMAD.SHL.U32 R2, R0.reuse, 0x10, RZ ;  /* 0x0000001000027824 */ /* 0x040fe200078e00ff */
[----:B------:R-:W-:Y:S01]  /*00c0*/  SHF.L.U64.HI R0, R0, 0x4, R3 ;  /* 0x0000000400007819 */ /* 0x000fe20000010203 */
[----:B------:R-:W1:Y:S03]  /*00d0*/  LDCU.64 UR4, c[0x0][0x358] ;  /* 0x00006b00ff0477ac */ /* 0x000e660008000a00 */
[----:B0-----:R-:W-:-:S04]  /*00e0*/  IADD3 R4, P0, PT, R2, UR10, RZ ;  /* 0x0000000a02047c10 */ /* 0x001fc8000ff1e0ff */
[----:B------:R-:W-:-:S06]  /*00f0*/  IADD3.X R5, PT, PT, R0, UR11, RZ, P0, !PT ;  /* 0x0000000b00057c10 */ /* 0x000fcc00087fe4ff */
[----:B-1----:R-:W2:Y:S01]  /*0100*/  LDG.E.128 R4, desc[UR4][R4.64] ;  /* 0x0000000404047981 */ /* 0x002ea2000c1e1d00 */
[----:B------:R-:W-:-:S04]  /*0110*/  IADD3 R2, P0, PT, R2, UR8, RZ ;  /* 0x0000000802027c10 */ /* 0x000fc8000ff1e0ff */
[----:B------:R-:W-:-:S05]  /*0120*/  IADD3.X R3, PT, PT, R0, UR9, RZ, P0, !PT ;  /* 0x0000000900037c10 */ /* 0x000fca00087fe4ff */
[----:B--2---:R-:W-:Y:S01]  /*0130*/  STG.E.128 desc[UR4][R2.64], R4 ;  /* 0x0000000402007986 */ /* 0x004fe2000c101d04 */
[----:B------:R-:W-:Y:S05]  /*0140*/  EXIT ;  /* 0x000000000000794d */ /* 0x000fea0003800000 */
.L_x_21:
        /* <DEDUP_REMOVED lines=11> */
.L_x_25:


//--------------------- .text._Z12zeroOutStateP7double2x --------------------------
	.section	.text._Z12zeroOutStateP7double2x,"ax",@progbits
	.align	128
        .global         _Z12zeroOutStateP7double2x
        .type           _Z12zeroOutStateP7double2x,@function
        .size           _Z12zeroOutStateP7double2x,(.L_x_26 - _Z12zeroOutStateP7double2x)
        .other          _Z12zeroOutStateP7double2x,@"STO_CUDA_ENTRY STV_DEFAULT"
_Z12zeroOutStateP7double2x:
.text._Z12zeroOutStateP7double2x:
        /* <DEDUP_REMOVED lines=10> */
[----:B------:R-:W0:Y:S01]  /*00a0*/  LDCU.64 UR6, c[0x0][0x380] ;  /* 0x00007000ff0677ac */ /* 0x000e220008000a00 */
[----:B------:R-:W1:Y:S01]  /*00b0*/  LDCU.64 UR4, c[0x0][0x358] ;  /* 0x00006b00ff0477ac */ /* 0x000e620008000a00 */
[----:B0-----:R-:W-:-:S04]  /*00c0*/  LEA R2, P0, R0, UR6, 0x4 ;  /* 0x0000000600027c11 */ /* 0x001fc8000f8020ff */
[----:B------:R-:W-:-:S05]  /*00d0*/  LEA.HI.X R3, R0, UR7, R3, 0x4, P0 ;  /* 0x0000000700037c11 */ /* 0x000fca00080f2403 */
[----:B-1----:R-:W-:Y:S01]  /*00e0*/  STG.E.128 desc[UR4][R2.64], RZ ;  /* 0x000000ff02007986 */ /* 0x002fe2000c101d04 */
[----:B------:R-:W-:Y:S05]  /*00f0*/  EXIT ;  /* 0x000000000000794d */ /* 0x000fea0003800000 */
.L_x_22:
        /* <DEDUP_REMOVED lines=16> */
.L_x_26:


//--------------------- .nv.shared._Z14applyPhaseFlipP7double2x --------------------------
	.section	.nv.shared._Z14applyPhaseFlipP7double2x,"aw",@nobits
	.sectionflags	@""
	.align	16
	.zero		1024


//--------------------- .nv.shared.reserved.0     --------------------------
	.section	.nv.shared.reserved.0,"aw",@nobits
	.weak		__nv_reservedSMEM_offset_0_alias
	.size		__nv_reservedSMEM_offset_0_alias, 0, 64
	.other		__nv_reservedSMEM_offset_0_alias,@"STO_CUDA_RESERVED_SHARED STV_DEFAULT"
__nv_reservedSMEM_offset_0_alias:
	.zero		0
	.zero		64


//--------------------- .nv.shared._Z15contract_tensorPK7double2S1_iPS_PKiPiS5_ix --------------------------
	.section	.nv.shared._Z15contract_tensorPK7double2S1_iPS_PKiPiS5_ix,"aw",@nobits
	.sectionflags	@""
	.align	16
	.zero		1024


//--------------------- .nv.shared._Z11updateStateP7double2S0_x --------------------------
	.section	.nv.shared._Z11updateStateP7double2S0_x,"aw",@nobits
	.sectionflags	@""
	.align	16
	.zero		1024


//--------------------- .nv.shared._Z12zeroOutStateP7double2x --------------------------
	.section	.nv.shared._Z12zeroOutStateP7double2x,"aw",@nobits
	.sectionflags	@""
	.align	16
	.zero		1024


//--------------------- .nv.constant0._Z14applyPhaseFlipP7double2x --------------------------
	.section	.nv.constant0._Z14applyPhaseFlipP7double2x,"a",@progbits
	.sectionflags	@""
	.align	4
.nv.constant0._Z14applyPhaseFlipP7double2x:
	.zero		912


//--------------------- .nv.constant0._Z15contract_tensorPK7double2S1_iPS_PKiPiS5_ix --------------------------
	.section	.nv.constant0._Z15contract_tensorPK7double2S1_iPS_PKiPiS5_ix,"a",@progbits
	.sectionflags	@""
	.align	4
.nv.constant0._Z15contract_tensorPK7double2S1_iPS_PKiPiS5_ix:
	.zero		968


//--------------------- .nv.constant0._Z11updateStateP7double2S0_x --------------------------
	.section	.nv.constant0._Z11updateStateP7double2S0_x,"a",@progbits
	.sectionflags	@""
	.align	4
.nv.constant0._Z11updateStateP7double2S0_x:
	.zero		920


//--------------------- .nv.constant0._Z12zeroOutStateP7double2x --------------------------
	.section	.nv.constant0._Z12zeroOutStateP7double2x,"a",@progbits
	.sectionflags	@""
	.align	4
.nv.constant0._Z12zeroOutStateP7double2x:
	.zero		912


//--------------------- SYMBOLS --------------------------

	.type		.nv.reservedSmem.offset0,@object
	.size		.nv.reservedSmem.offset0,0x4
	.type		.nv.reservedSmem.cap,@object
	.size		.nv.reservedSmem.cap,0x4
